	.target	sm_90a

	.elftype	@"ET_EXEC"


//--------------------- .note.nv.tkinfo           --------------------------
	.section	.note.nv.tkinfo,"",@"SHT_NOTE"
	.sectionflags	@"SHF_NOTE_NV_TKINFO"
	.tkinfo
        /*0018*/ 	.word	0x00000002
        /*0030*/ 	.string	""
        /*0030*/ 	.string	"ptxas"
        /*0030*/ 	.string	"Cuda compilation tools, release 13.0, V13.0.88"
        /*0030*/ 	.string	"Build cuda_13.0.r13.0/compiler.36424714_0"
        /*0030*/ 	.string	"-arch sm_90a -m 64 "



//--------------------- .note.nv.cuinfo           --------------------------
	.section	.note.nv.cuinfo,"",@"SHT_NOTE"
	.sectionflags	@"SHF_NOTE_NV_CUINFO"
        /*0018*/ 	.short	0x0002
        /*001a*/ 	.short	0x005a
        /*001c*/ 	.short	0x0082
	.zero		2


//--------------------- .nv.info                  --------------------------
	.section	.nv.info,"",@"SHT_CUDA_INFO"
	.align	4


	//----- nvinfo : EIATTR_REGCOUNT
	.align		4
        /*0000*/ 	.byte	0x04, 0x2f
        /*0002*/ 	.short	(.L_15 - .L_14)
	.align		4
.L_14:
        /*0004*/ 	.word	index@(_ZN7cutlass13device_kernelINS_4gemm6kernel13GemmUniversalIN4cute5tupleIJiiiiEEENS1_10collective13CollectiveMmaINS1_34MainloopSm90TmaGmmaWarpSpecializedILi34ENS5_IJNS4_1CILi1EEESB_SB_EEENS1_35KernelTmaWarpSpecializedCooperativeEEENS5_IJNSA_ILi192EEENSA_ILi16EEESG_EEENS_10bfloat16_tENS5_IJlSB_lEEESI_SJ_NS4_8TiledMMAINS4_8MMA_AtomIJNS4_4SM904GMMA27MMA_64x16x16_F32BF16BF16_SSILNSN_5MajorE0ELSP_0ELNSN_7ScaleInE1ELSQ_1EEEEEENS4_6LayoutINS5_IJNSA_ILi2EEESB_SB_EEENS5_IJSB_NSA_ILi0EEESW_EEEEENS5_IJNS4_10UnderscoreESZ_SZ_EEEEENS4_13SM90_TMA_LOADENS4_14ComposedLayoutINS4_7SwizzleILi1ELi4ELi3EEENS4_18smem_ptr_flag_bitsILi16EEENST_INS5_IJNSA_ILi8EEESG_EEENS5_IJSG_SB_EEEEEEEvNS4_8identityES12_S1C_vS1D_EENS_8epilogue10collective6detail29Sm90TmaWarpSpecializedAdapterINS1G_15DefaultEpilogueISI_SJ_SJ_NS1F_6thread17LinearCombinationISI_Li1EffLNS1K_9ScaleType4KindE0ELNS_15FloatRoundStyleE2ESI_EENS1_15EpilogueDefaultEEEEEvvEEEEvNT_6ParamsE)
        /*0008*/ 	.word	0x000000a8


	//----- nvinfo : EIATTR_FRAME_SIZE
	.align		4
.L_15:
        /*000c*/ 	.byte	0x04, 0x11
        /*000e*/ 	.short	(.L_17 - .L_16)
	.align		4
.L_16:
        /*0010*/ 	.word	index@(_ZN7cutlass13device_kernelINS_4gemm6kernel13GemmUniversalIN4cute5tupleIJiiiiEEENS1_10collective13CollectiveMmaINS1_34MainloopSm90TmaGmmaWarpSpecializedILi34ENS5_IJNS4_1CILi1EEESB_SB_EEENS1_35KernelTmaWarpSpecializedCooperativeEEENS5_IJNSA_ILi192EEENSA_ILi16EEESG_EEENS_10bfloat16_tENS5_IJlSB_lEEESI_SJ_NS4_8TiledMMAINS4_8MMA_AtomIJNS4_4SM904GMMA27MMA_64x16x16_F32BF16BF16_SSILNSN_5MajorE0ELSP_0ELNSN_7ScaleInE1ELSQ_1EEEEEENS4_6LayoutINS5_IJNSA_ILi2EEESB_SB_EEENS5_IJSB_NSA_ILi0EEESW_EEEEENS5_IJNS4_10UnderscoreESZ_SZ_EEEEENS4_13SM90_TMA_LOADENS4_14ComposedLayoutINS4_7SwizzleILi1ELi4ELi3EEENS4_18smem_ptr_flag_bitsILi16EEENST_INS5_IJNSA_ILi8EEESG_EEENS5_IJSG_SB_EEEEEEEvNS4_8identityES12_S1C_vS1D_EENS_8epilogue10collective6detail29Sm90TmaWarpSpecializedAdapterINS1G_15DefaultEpilogueISI_SJ_SJ_NS1F_6thread17LinearCombinationISI_Li1EffLNS1K_9ScaleType4KindE0ELNS_15FloatRoundStyleE2ESI_EENS1_15EpilogueDefaultEEEEEvvEEEEvNT_6ParamsE)
        /*0014*/ 	.word	0x00000000


	//----- nvinfo : EIATTR_MIN_STACK_SIZE
	.align		4
.L_17:
        /*0018*/ 	.byte	0x04, 0x12
        /*001a*/ 	.short	(.L_19 - .L_18)
	.align		4
.L_18:
        /*001c*/ 	.word	index@(_ZN7cutlass13device_kernelINS_4gemm6kernel13GemmUniversalIN4cute5tupleIJiiiiEEENS1_10collective13CollectiveMmaINS1_34MainloopSm90TmaGmmaWarpSpecializedILi34ENS5_IJNS4_1CILi1EEESB_SB_EEENS1_35KernelTmaWarpSpecializedCooperativeEEENS5_IJNSA_ILi192EEENSA_ILi16EEESG_EEENS_10bfloat16_tENS5_IJlSB_lEEESI_SJ_NS4_8TiledMMAINS4_8MMA_AtomIJNS4_4SM904GMMA27MMA_64x16x16_F32BF16BF16_SSILNSN_5MajorE0ELSP_0ELNSN_7ScaleInE1ELSQ_1EEEEEENS4_6LayoutINS5_IJNSA_ILi2EEESB_SB_EEENS5_IJSB_NSA_ILi0EEESW_EEEEENS5_IJNS4_10UnderscoreESZ_SZ_EEEEENS4_13SM90_TMA_LOADENS4_14ComposedLayoutINS4_7SwizzleILi1ELi4ELi3EEENS4_18smem_ptr_flag_bitsILi16EEENST_INS5_IJNSA_ILi8EEESG_EEENS5_IJSG_SB_EEEEEEEvNS4_8identityES12_S1C_vS1D_EENS_8epilogue10collective6detail29Sm90TmaWarpSpecializedAdapterINS1G_15DefaultEpilogueISI_SJ_SJ_NS1F_6thread17LinearCombinationISI_Li1EffLNS1K_9ScaleType4KindE0ELNS_15FloatRoundStyleE2ESI_EENS1_15EpilogueDefaultEEEEEvvEEEEvNT_6ParamsE)
        /*0020*/ 	.word	0x00000000
.L_19:


//--------------------- .nv.compat                --------------------------
	.section	.nv.compat,"",@"SHT_CUDA_COMPAT_INFO"
	.align	4
        /*0000*/ 	.byte	0x02, 0x09, 0x01, 0x00, 0x02, 0x02, 0x04, 0x00, 0x02, 0x05, 0x05, 0x00, 0x03, 0x07, 0x01, 0x01
        /*0010*/ 	.byte	0x02, 0x03, 0x01, 0x00, 0x02, 0x06, 0x01, 0x00, 0x04, 0x0b, 0x08, 0x00, 0x00, 0x00, 0x00, 0x00
        /*0020*/ 	.byte	0x00, 0x00, 0x00, 0x00


//--------------------- .nv.info._ZN7cutlass13device_kernelINS_4gemm6kernel13GemmUniversalIN4cute5tupleIJiiiiEEENS1_10collective13CollectiveMmaINS1_34MainloopSm90TmaGmmaWarpSpecializedILi34ENS5_IJNS4_1CILi1EEESB_SB_EEENS1_35KernelTmaWarpSpecializedCooperativeEEENS5_IJNSA_ILi192EEENSA_ILi16EEESG_EEENS_10bfloat16_tENS5_IJlSB_lEEESI_SJ_NS4_8TiledMMAINS4_8MMA_AtomIJNS4_4SM904GMMA27MMA_64x16x16_F32BF16BF16_SSILNSN_5MajorE0ELSP_0ELNSN_7ScaleInE1ELSQ_1EEEEEENS4_6LayoutINS5_IJNSA_ILi2EEESB_SB_EEENS5_IJSB_NSA_ILi0EEESW_EEEEENS5_IJNS4_10UnderscoreESZ_SZ_EEEEENS4_13SM90_TMA_LOADENS4_14ComposedLayoutINS4_7SwizzleILi1ELi4ELi3EEENS4_18smem_ptr_flag_bitsILi16EEENST_INS5_IJNSA_ILi8EEESG_EEENS5_IJSG_SB_EEEEEEEvNS4_8identityES12_S1C_vS1D_EENS_8epilogue10collective6detail29Sm90TmaWarpSpecializedAdapterINS1G_15DefaultEpilogueISI_SJ_SJ_NS1F_6thread17LinearCombinationISI_Li1EffLNS1K_9ScaleType4KindE0ELNS_15FloatRoundStyleE2ESI_EENS1_15EpilogueDefaultEEEEEvvEEEEvNT_6ParamsE --------------------------
	.section	.nv.info._ZN7cutlass13device_kernelINS_4gemm6kernel13GemmUniversalIN4cute5tupleIJiiiiEEENS1_10collective13CollectiveMmaINS1_34MainloopSm90TmaGmmaWarpSpecializedILi34ENS5_IJNS4_1CILi1EEESB_SB_EEENS1_35KernelTmaWarpSpecializedCooperativeEEENS5_IJNSA_ILi192EEENSA_ILi16EEESG_EEENS_10bfloat16_tENS5_IJlSB_lEEESI_SJ_NS4_8TiledMMAINS4_8MMA_AtomIJNS4_4SM904GMMA27MMA_64x16x16_F32BF16BF16_SSILNSN_5MajorE0ELSP_0ELNSN_7ScaleInE1ELSQ_1EEEEEENS4_6LayoutINS5_IJNSA_ILi2EEESB_SB_EEENS5_IJSB_NSA_ILi0EEESW_EEEEENS5_IJNS4_10UnderscoreESZ_SZ_EEEEENS4_13SM90_TMA_LOADENS4_14ComposedLayoutINS4_7SwizzleILi1ELi4ELi3EEENS4_18smem_ptr_flag_bitsILi16EEENST_INS5_IJNSA_ILi8EEESG_EEENS5_IJSG_SB_EEEEEEEvNS4_8identityES12_S1C_vS1D_EENS_8epilogue10collective6detail29Sm90TmaWarpSpecializedAdapterINS1G_15DefaultEpilogueISI_SJ_SJ_NS1F_6thread17LinearCombinationISI_Li1EffLNS1K_9ScaleType4KindE0ELNS_15FloatRoundStyleE2ESI_EENS1_15EpilogueDefaultEEEEEvvEEEEvNT_6ParamsE,"",@"SHT_CUDA_INFO"
	.sectionflags	@""
	.align	4


	//----- nvinfo : EIATTR_CUDA_API_VERSION
	.align		4
        /*0000*/ 	.byte	0x04, 0x37
        /*0002*/ 	.short	(.L_21 - .L_20)
.L_20:
        /*0004*/ 	.word	0x00000082


	//----- nvinfo : EIATTR_KPARAM_INFO
	.align		4
.L_21:
        /*0008*/ 	.byte	0x04, 0x17
        /*000a*/ 	.short	(.L_23 - .L_22)
.L_22:
        /*000c*/ 	.word	0x00000000
        /*0010*/ 	.short	0x0000
        /*0012*/ 	.short	0x0070
        /*0014*/ 	.byte	0x00, 0xf0, 0x01, 0x10


	//----- nvinfo : EIATTR_SPARSE_MMA_MASK
	.align		4
.L_23:
        /*0018*/ 	.byte	0x03, 0x50
        /*001a*/ 	.short	0x0000


	//----- nvinfo : EIATTR_MAXREG_COUNT
	.align		4
        /*001c*/ 	.byte	0x03, 0x1b
        /*001e*/ 	.short	0x00a8


	//----- nvinfo : EIATTR_NUM_BARRIERS
	.align		4
        /*0020*/ 	.byte	0x02, 0x4c
        /*0022*/ 	.byte	0x01
	.zero		1


	//----- nvinfo : EIATTR_EXTERNS
	.align		4
        /*0024*/ 	.byte	0x04, 0x0f
        /*0026*/ 	.short	(.L_25 - .L_24)


	//   ....[0]....
	.align		4
.L_24:
        /*0028*/ 	.word	index@(__assertfail)


	//----- nvinfo : EIATTR_MERCURY_ISA_VERSION
	.align		4
.L_25:
        /*002c*/ 	.byte	0x03, 0x5f
        /*002e*/ 	.short	0x0101


	//----- nvinfo : EIATTR_INT_WARP_WIDE_INSTR_OFFSETS
	.align		4
        /*0030*/ 	.byte	0x04, 0x31
        /*0032*/ 	.short	(.L_27 - .L_26)


	//   ....[0]....
.L_26:
        /*0034*/ 	.word	0x000007d0


	//   ....[1]....
        /*0038*/ 	.word	0x000007e0


	//   ....[2]....
        /*003c*/ 	.word	0x000008d0


	//----- nvinfo : EIATTR_COOP_GROUP_MASK_REGIDS
	.align		4
.L_27:
        /*0040*/ 	.byte	0x04, 0x29
        /*0042*/ 	.short	(.L_29 - .L_28)


	//   ....[0]....
.L_28:
        /*0044*/ 	.word	0xffffffff


	//   ....[1]....
        /*0048*/ 	.word	0xffffffff


	//   ....[2]....
        /*004c*/ 	.word	0xffffffff


	//   ....[3]....
        /*0050*/ 	.word	0xffffffff


	//   ....[4]....
        /*0054*/ 	.word	0xffffffff


	//----- nvinfo : EIATTR_COOP_GROUP_INSTR_OFFSETS
	.align		4
.L_29:
        /*0058*/ 	.byte	0x04, 0x28
        /*005a*/ 	.short	(.L_31 - .L_30)


	//   ....[0]....
.L_30:
        /*005c*/ 	.word	0x00000060


	//   ....[1]....
        /*0060*/ 	.word	0x00000070


	//   ....[2]....
        /*0064*/ 	.word	0x00000130


	//   ....[3]....
        /*0068*/ 	.word	0x000006b0


	//   ....[4]....
        /*006c*/ 	.word	0x000015f0


	//----- nvinfo : EIATTR_REG_RECONFIG
	.align		4
.L_31:
        /*0070*/ 	.byte	0x01, 0x54
	.zero		2


	//----- nvinfo : EIATTR_SYSCALL_OFFSETS
	.align		4
        /*0074*/ 	.byte	0x04, 0x46
        /*0076*/ 	.short	(.L_33 - .L_32)


	//   ....[0]....
.L_32:
        /*0078*/ 	.word	0x000017e0


	//----- nvinfo : EIATTR_MBARRIER_INSTR_OFFSETS
	.align		4
.L_33:
        /*007c*/ 	.byte	0x04, 0x39
        /*007e*/ 	.short	(.L_35 - .L_34)


	//   ....[0]....
.L_34:
        /*0080*/ 	.word	0x00000250
        /*0084*/ 	.word	0x000000ff
        /*0088*/ 	.word	0x00000000
        /*008c*/ 	.short	0x0100
        /*008e*/ 	.byte	0x08
	.zero		1


	//   ....[1]....
        /*0090*/ 	.word	0x00000260
        /*0094*/ 	.word	0x000000ff
        /*0098*/ 	.word	0x00000110
        /*009c*/ 	.short	0x0100
        /*009e*/ 	.byte	0x08
	.zero		1


	//   ....[2]....
        /*00a0*/ 	.word	0x00000270
        /*00a4*/ 	.word	0x000000ff
        /*00a8*/ 	.word	0x00000008
        /*00ac*/ 	.short	0x0100
        /*00ae*/ 	.byte	0x08
	.zero		1


	//   ....[3]....
        /*00b0*/ 	.word	0x00000280
        /*00b4*/ 	.word	0x000000ff
        /*00b8*/ 	.word	0x00000118
        /*00bc*/ 	.short	0x0100
        /*00be*/ 	.byte	0x08
	.zero		1


	//   ....[4]....
        /*00c0*/ 	.word	0x00000290
        /*00c4*/ 	.word	0x000000ff
        /*00c8*/ 	.word	0x00000010
        /*00cc*/ 	.short	0x0100
        /*00ce*/ 	.byte	0x08
	.zero		1


	//   ....[5]....
        /*00d0*/ 	.word	0x000002a0
        /*00d4*/ 	.word	0x000000ff
        /*00d8*/ 	.word	0x00000120
        /*00dc*/ 	.short	0x0100
        /*00de*/ 	.byte	0x08
	.zero		1


	//   ....[6]....
        /*00e0*/ 	.word	0x000002b0
        /*00e4*/ 	.word	0x000000ff
        /*00e8*/ 	.word	0x00000018
        /*00ec*/ 	.short	0x0100
        /*00ee*/ 	.byte	0x08
	.zero		1


	//   ....[7]....
        /*00f0*/ 	.word	0x000002c0
        /*00f4*/ 	.word	0x000000ff
        /*00f8*/ 	.word	0x00000128
        /*00fc*/ 	.short	0x0100
        /*00fe*/ 	.byte	0x08
	.zero		1


	//   ....[8]....
        /*0100*/ 	.word	0x000002d0
        /*0104*/ 	.word	0x000000ff
        /*0108*/ 	.word	0x00000020
        /*010c*/ 	.short	0x0100
        /*010e*/ 	.byte	0x08
	.zero		1


	//   ....[9]....
        /*0110*/ 	.word	0x000002e0
        /*0114*/ 	.word	0x000000ff
        /*0118*/ 	.word	0x00000130
        /*011c*/ 	.short	0x0100
        /*011e*/ 	.byte	0x08
	.zero		1


	//   ....[10]....
        /*0120*/ 	.word	0x000002f0
        /*0124*/ 	.word	0x000000ff
        /*0128*/ 	.word	0x00000028
        /*012c*/ 	.short	0x0100
        /*012e*/ 	.byte	0x08
	.zero		1


	//   ....[11]....
        /*0130*/ 	.word	0x00000300
        /*0134*/ 	.word	0x000000ff
        /*0138*/ 	.word	0x00000138
        /*013c*/ 	.short	0x0100
        /*013e*/ 	.byte	0x08
	.zero		1


	//   ....[12]....
        /*0140*/ 	.word	0x00000310
        /*0144*/ 	.word	0x000000ff
        /*0148*/ 	.word	0x00000030
        /*014c*/ 	.short	0x0100
        /*014e*/ 	.byte	0x08
	.zero		1


	//   ....[13]....
        /*0150*/ 	.word	0x00000320
        /*0154*/ 	.word	0x000000ff
        /*0158*/ 	.word	0x00000140
        /*015c*/ 	.short	0x0100
        /*015e*/ 	.byte	0x08
	.zero		1


	//   ....[14]....
        /*0160*/ 	.word	0x00000330
        /*0164*/ 	.word	0x000000ff
        /*0168*/ 	.word	0x00000038
        /*016c*/ 	.short	0x0100
        /*016e*/ 	.byte	0x08
	.zero		1


	//   ....[15]....
        /*0170*/ 	.word	0x00000340
        /*0174*/ 	.word	0x000000ff
        /*0178*/ 	.word	0x00000148
        /*017c*/ 	.short	0x0100
        /*017e*/ 	.byte	0x08
	.zero		1


	//   ....[16]....
        /*0180*/ 	.word	0x00000350
        /*0184*/ 	.word	0x000000ff
        /*0188*/ 	.word	0x00000040
        /*018c*/ 	.short	0x0100
        /*018e*/ 	.byte	0x08
	.zero		1


	//   ....[17]....
        /*0190*/ 	.word	0x00000360
        /*0194*/ 	.word	0x000000ff
        /*0198*/ 	.word	0x00000150
        /*019c*/ 	.short	0x0100
        /*019e*/ 	.byte	0x08
	.zero		1


	//   ....[18]....
        /*01a0*/ 	.word	0x00000370
        /*01a4*/ 	.word	0x000000ff
        /*01a8*/ 	.word	0x00000048
        /*01ac*/ 	.short	0x0100
        /*01ae*/ 	.byte	0x08
	.zero		1


	//   ....[19]....
        /*01b0*/ 	.word	0x00000380
        /*01b4*/ 	.word	0x000000ff
        /*01b8*/ 	.word	0x00000158
        /*01bc*/ 	.short	0x0100
        /*01be*/ 	.byte	0x08
	.zero		1


	//   ....[20]....
        /*01c0*/ 	.word	0x00000390
        /*01c4*/ 	.word	0x000000ff
        /*01c8*/ 	.word	0x00000050
        /*01cc*/ 	.short	0x0100
        /*01ce*/ 	.byte	0x08
	.zero		1


	//   ....[21]....
        /*01d0*/ 	.word	0x000003a0
        /*01d4*/ 	.word	0x000000ff
        /*01d8*/ 	.word	0x00000160
        /*01dc*/ 	.short	0x0100
        /*01de*/ 	.byte	0x08
	.zero		1


	//   ....[22]....
        /*01e0*/ 	.word	0x000003b0
        /*01e4*/ 	.word	0x000000ff
        /*01e8*/ 	.word	0x00000058
        /*01ec*/ 	.short	0x0100
        /*01ee*/ 	.byte	0x08
	.zero		1


	//   ....[23]....
        /*01f0*/ 	.word	0x000003c0
        /*01f4*/ 	.word	0x000000ff
        /*01f8*/ 	.word	0x00000168
        /*01fc*/ 	.short	0x0100
        /*01fe*/ 	.byte	0x08
	.zero		1


	//   ....[24]....
        /*0200*/ 	.word	0x000003d0
        /*0204*/ 	.word	0x000000ff
        /*0208*/ 	.word	0x00000060
        /*020c*/ 	.short	0x0100
        /*020e*/ 	.byte	0x08
	.zero		1


	//   ....[25]....
        /*0210*/ 	.word	0x000003e0
        /*0214*/ 	.word	0x000000ff
        /*0218*/ 	.word	0x00000170
        /*021c*/ 	.short	0x0100
        /*021e*/ 	.byte	0x08
	.zero		1


	//   ....[26]....
        /*0220*/ 	.word	0x000003f0
        /*0224*/ 	.word	0x000000ff
        /*0228*/ 	.word	0x00000068
        /*022c*/ 	.short	0x0100
        /*022e*/ 	.byte	0x08
	.zero		1


	//   ....[27]....
        /*0230*/ 	.word	0x00000400
        /*0234*/ 	.word	0x000000ff
        /*0238*/ 	.word	0x00000178
        /*023c*/ 	.short	0x0100
        /*023e*/ 	.byte	0x08
	.zero		1


	//   ....[28]....
        /*0240*/ 	.word	0x00000410
        /*0244*/ 	.word	0x000000ff
        /*0248*/ 	.word	0x00000070
        /*024c*/ 	.short	0x0100
        /*024e*/ 	.byte	0x08
	.zero		1


	//   ....[29]....
        /*0250*/ 	.word	0x00000420
        /*0254*/ 	.word	0x000000ff
        /*0258*/ 	.word	0x00000180
        /*025c*/ 	.short	0x0100
        /*025e*/ 	.byte	0x08
	.zero		1


	//   ....[30]....
        /*0260*/ 	.word	0x00000430
        /*0264*/ 	.word	0x000000ff
        /*0268*/ 	.word	0x00000078
        /*026c*/ 	.short	0x0100
        /*026e*/ 	.byte	0x08
	.zero		1


	//   ....[31]....
        /*0270*/ 	.word	0x00000440
        /*0274*/ 	.word	0x000000ff
        /*0278*/ 	.word	0x00000188
        /*027c*/ 	.short	0x0100
        /*027e*/ 	.byte	0x08
	.zero		1


	//   ....[32]....
        /*0280*/ 	.word	0x00000450
        /*0284*/ 	.word	0x000000ff
        /*0288*/ 	.word	0x00000080
        /*028c*/ 	.short	0x0100
        /*028e*/ 	.byte	0x08
	.zero		1


	//   ....[33]....
        /*0290*/ 	.word	0x00000460
        /*0294*/ 	.word	0x000000ff
        /*0298*/ 	.word	0x00000190
        /*029c*/ 	.short	0x0100
        /*029e*/ 	.byte	0x08
	.zero		1


	//   ....[34]....
        /*02a0*/ 	.word	0x00000470
        /*02a4*/ 	.word	0x000000ff
        /*02a8*/ 	.word	0x00000088
        /*02ac*/ 	.short	0x0100
        /*02ae*/ 	.byte	0x08
	.zero		1


	//   ....[35]....
        /*02b0*/ 	.word	0x00000480
        /*02b4*/ 	.word	0x000000ff
        /*02b8*/ 	.word	0x00000198
        /*02bc*/ 	.short	0x0100
        /*02be*/ 	.byte	0x08
	.zero		1


	//   ....[36]....
        /*02c0*/ 	.word	0x00000490
        /*02c4*/ 	.word	0x000000ff
        /*02c8*/ 	.word	0x00000090
        /*02cc*/ 	.short	0x0100
        /*02ce*/ 	.byte	0x08
	.zero		1


	//   ....[37]....
        /*02d0*/ 	.word	0x000004a0
        /*02d4*/ 	.word	0x000000ff
        /*02d8*/ 	.word	0x000001a0
        /*02dc*/ 	.short	0x0100
        /*02de*/ 	.byte	0x08
	.zero		1


	//   ....[38]....
        /*02e0*/ 	.word	0x000004b0
        /*02e4*/ 	.word	0x000000ff
        /*02e8*/ 	.word	0x00000098
        /*02ec*/ 	.short	0x0100
        /*02ee*/ 	.byte	0x08
	.zero		1


	//   ....[39]....
        /*02f0*/ 	.word	0x000004c0
        /*02f4*/ 	.word	0x000000ff
        /*02f8*/ 	.word	0x000001a8
        /*02fc*/ 	.short	0x0100
        /*02fe*/ 	.byte	0x08
	.zero		1


	//   ....[40]....
        /*0300*/ 	.word	0x000004d0
        /*0304*/ 	.word	0x000000ff
        /*0308*/ 	.word	0x000000a0
        /*030c*/ 	.short	0x0100
        /*030e*/ 	.byte	0x08
	.zero		1


	//   ....[41]....
        /*0310*/ 	.word	0x000004e0
        /*0314*/ 	.word	0x000000ff
        /*0318*/ 	.word	0x000001b0
        /*031c*/ 	.short	0x0100
        /*031e*/ 	.byte	0x08
	.zero		1


	//   ....[42]....
        /*0320*/ 	.word	0x000004f0
        /*0324*/ 	.word	0x000000ff
        /*0328*/ 	.word	0x000000a8
        /*032c*/ 	.short	0x0100
        /*032e*/ 	.byte	0x08
	.zero		1


	//   ....[43]....
        /*0330*/ 	.word	0x00000500
        /*0334*/ 	.word	0x000000ff
        /*0338*/ 	.word	0x000001b8
        /*033c*/ 	.short	0x0100
        /*033e*/ 	.byte	0x08
	.zero		1


	//   ....[44]....
        /*0340*/ 	.word	0x00000510
        /*0344*/ 	.word	0x000000ff
        /*0348*/ 	.word	0x000000b0
        /*034c*/ 	.short	0x0100
        /*034e*/ 	.byte	0x08
	.zero		1


	//   ....[45]....
        /*0350*/ 	.word	0x00000520
        /*0354*/ 	.word	0x000000ff
        /*0358*/ 	.word	0x000001c0
        /*035c*/ 	.short	0x0100
        /*035e*/ 	.byte	0x08
	.zero		1


	//   ....[46]....
        /*0360*/ 	.word	0x00000530
        /*0364*/ 	.word	0x000000ff
        /*0368*/ 	.word	0x000000b8
        /*036c*/ 	.short	0x0100
        /*036e*/ 	.byte	0x08
	.zero		1


	//   ....[47]....
        /*0370*/ 	.word	0x00000540
        /*0374*/ 	.word	0x000000ff
        /*0378*/ 	.word	0x000001c8
        /*037c*/ 	.short	0x0100
        /*037e*/ 	.byte	0x08
	.zero		1


	//   ....[48]....
        /*0380*/ 	.word	0x00000550
        /*0384*/ 	.word	0x000000ff
        /*0388*/ 	.word	0x000000c0
        /*038c*/ 	.short	0x0100
        /*038e*/ 	.byte	0x08
	.zero		1


	//   ....[49]....
        /*0390*/ 	.word	0x00000560
        /*0394*/ 	.word	0x000000ff
        /*0398*/ 	.word	0x000001d0
        /*039c*/ 	.short	0x0100
        /*039e*/ 	.byte	0x08
	.zero		1


	//   ....[50]....
        /*03a0*/ 	.word	0x00000570
        /*03a4*/ 	.word	0x000000ff
        /*03a8*/ 	.word	0x000000c8
        /*03ac*/ 	.short	0x0100
        /*03ae*/ 	.byte	0x08
	.zero		1


	//   ....[51]....
        /*03b0*/ 	.word	0x00000580
        /*03b4*/ 	.word	0x000000ff
        /*03b8*/ 	.word	0x000001d8
        /*03bc*/ 	.short	0x0100
        /*03be*/ 	.byte	0x08
	.zero		1


	//   ....[52]....
        /*03c0*/ 	.word	0x00000590
        /*03c4*/ 	.word	0x000000ff
        /*03c8*/ 	.word	0x000000d0
        /*03cc*/ 	.short	0x0100
        /*03ce*/ 	.byte	0x08
	.zero		1


	//   ....[53]....
        /*03d0*/ 	.word	0x000005a0
        /*03d4*/ 	.word	0x000000ff
        /*03d8*/ 	.word	0x000001e0
        /*03dc*/ 	.short	0x0100
        /*03de*/ 	.byte	0x08
	.zero		1


	//   ....[54]....
        /*03e0*/ 	.word	0x000005b0
        /*03e4*/ 	.word	0x000000ff
        /*03e8*/ 	.word	0x000000d8
        /*03ec*/ 	.short	0x0100
        /*03ee*/ 	.byte	0x08
	.zero		1


	//   ....[55]....
        /*03f0*/ 	.word	0x000005c0
        /*03f4*/ 	.word	0x000000ff
        /*03f8*/ 	.word	0x000001e8
        /*03fc*/ 	.short	0x0100
        /*03fe*/ 	.byte	0x08
	.zero		1


	//   ....[56]....
        /*0400*/ 	.word	0x000005d0
        /*0404*/ 	.word	0x000000ff
        /*0408*/ 	.word	0x000000e0
        /*040c*/ 	.short	0x0100
        /*040e*/ 	.byte	0x08
	.zero		1


	//   ....[57]....
        /*0410*/ 	.word	0x000005e0
        /*0414*/ 	.word	0x000000ff
        /*0418*/ 	.word	0x000001f0
        /*041c*/ 	.short	0x0100
        /*041e*/ 	.byte	0x08
	.zero		1


	//   ....[58]....
        /*0420*/ 	.word	0x000005f0
        /*0424*/ 	.word	0x000000ff
        /*0428*/ 	.word	0x000000e8
        /*042c*/ 	.short	0x0100
        /*042e*/ 	.byte	0x08
	.zero		1


	//   ....[59]....
        /*0430*/ 	.word	0x00000600
        /*0434*/ 	.word	0x000000ff
        /*0438*/ 	.word	0x000001f8
        /*043c*/ 	.short	0x0100
        /*043e*/ 	.byte	0x08
	.zero		1


	//   ....[60]....
        /*0440*/ 	.word	0x00000610
        /*0444*/ 	.word	0x000000ff
        /*0448*/ 	.word	0x000000f0
        /*044c*/ 	.short	0x0100
        /*044e*/ 	.byte	0x08
	.zero		1


	//   ....[61]....
        /*0450*/ 	.word	0x00000620
        /*0454*/ 	.word	0x000000ff
        /*0458*/ 	.word	0x00000200
        /*045c*/ 	.short	0x0100
        /*045e*/ 	.byte	0x08
	.zero		1


	//   ....[62]....
        /*0460*/ 	.word	0x00000630
        /*0464*/ 	.word	0x000000ff
        /*0468*/ 	.word	0x000000f8
        /*046c*/ 	.short	0x0100
        /*046e*/ 	.byte	0x08
	.zero		1


	//   ....[63]....
        /*0470*/ 	.word	0x00000640
        /*0474*/ 	.word	0x000000ff
        /*0478*/ 	.word	0x00000208
        /*047c*/ 	.short	0x0100
        /*047e*/ 	.byte	0x08
	.zero		1


	//   ....[64]....
        /*0480*/ 	.word	0x00000650
        /*0484*/ 	.word	0x000000ff
        /*0488*/ 	.word	0x00000100
        /*048c*/ 	.short	0x0100
        /*048e*/ 	.byte	0x08
	.zero		1


	//   ....[65]....
        /*0490*/ 	.word	0x00000660
        /*0494*/ 	.word	0x000000ff
        /*0498*/ 	.word	0x00000210
        /*049c*/ 	.short	0x0100
        /*049e*/ 	.byte	0x08
	.zero		1


	//   ....[66]....
        /*04a0*/ 	.word	0x00000670
        /*04a4*/ 	.word	0x000000ff
        /*04a8*/ 	.word	0x00000108
        /*04ac*/ 	.short	0x0100
        /*04ae*/ 	.byte	0x08
	.zero		1


	//   ....[67]....
        /*04b0*/ 	.word	0x00000680
        /*04b4*/ 	.word	0x000000ff
        /*04b8*/ 	.word	0x00000218
        /*04bc*/ 	.short	0x0100
        /*04be*/ 	.byte	0x08
	.zero		1


	//   ....[68]....
        /*04c0*/ 	.word	0x00000940
        /*04c4*/ 	.word	0x000000ff
        /*04c8*/ 	.word	0x00000230
        /*04cc*/ 	.short	0x0100
        /*04ce*/ 	.byte	0x08
	.zero		1


	//   ....[69]....
        /*04d0*/ 	.word	0x000009c0
        /*04d4*/ 	.word	0x000000ff
        /*04d8*/ 	.word	0x00000238
        /*04dc*/ 	.short	0x0100
        /*04de*/ 	.byte	0x08
	.zero		1


	//   ....[70]....
        /*04e0*/ 	.word	0x00001860
        /*04e4*/ 	.word	0x00000003
        /*04e8*/ 	.word	0x00000000
        /*04ec*/ 	.short	0x010a
        /*04ee*/ 	.byte	0x3f
	.zero		1


	//   ....[71]....
        /*04f0*/ 	.word	0x000018c0
        /*04f4*/ 	.word	0x00000003
        /*04f8*/ 	.word	0x00000000
        /*04fc*/ 	.short	0x010a
        /*04fe*/ 	.byte	0x3f
	.zero		1


	//   ....[72]....
        /*0500*/ 	.word	0x00001b00
        /*0504*/ 	.word	0x000000ff
        /*0508*/ 	.word	0x00000000
        /*050c*/ 	.short	0x010a
        /*050e*/ 	.byte	0x04
	.zero		1


	//   ....[73]....
        /*0510*/ 	.word	0x00001b40
        /*0514*/ 	.word	0x000000ff
        /*0518*/ 	.word	0x00000000
        /*051c*/ 	.short	0x010a
        /*051e*/ 	.byte	0x04
	.zero		1


	//   ....[74]....
        /*0520*/ 	.word	0x00001c90
        /*0524*/ 	.word	0x000000ff
        /*0528*/ 	.word	0x00000000
        /*052c*/ 	.short	0x0101
        /*052e*/ 	.byte	0x04
	.zero		1


	//   ....[75]....
        /*0530*/ 	.word	0x00001e70
        /*0534*/ 	.word	0x000000ff
        /*0538*/ 	.word	0x00000000
        /*053c*/ 	.short	0x0101
        /*053e*/ 	.byte	0x06
	.zero		1


	//   ....[76]....
        /*0540*/ 	.word	0x00004550
        /*0544*/ 	.word	0x00000009
        /*0548*/ 	.word	0x00000110
        /*054c*/ 	.short	0x010a
        /*054e*/ 	.byte	0x3f
	.zero		1


	//   ....[77]....
        /*0550*/ 	.word	0x000048e0
        /*0554*/ 	.word	0x00000003
        /*0558*/ 	.word	0x00000238
        /*055c*/ 	.short	0x0101
        /*055e*/ 	.byte	0x3f
	.zero		1


	//   ....[78]....
        /*0560*/ 	.word	0x00005010
        /*0564*/ 	.word	0x00000007
        /*0568*/ 	.word	0x00000000
        /*056c*/ 	.short	0x010a
        /*056e*/ 	.byte	0x3f
	.zero		1


	//   ....[79]....
        /*0570*/ 	.word	0x00005090
        /*0574*/ 	.word	0x00000008
        /*0578*/ 	.word	0x00000000
        /*057c*/ 	.short	0x010a
        /*057e*/ 	.byte	0x3f
	.zero		1


	//   ....[80]....
        /*0580*/ 	.word	0x00005120
        /*0584*/ 	.word	0x00000009
        /*0588*/ 	.word	0x00000000
        /*058c*/ 	.short	0x010a
        /*058e*/ 	.byte	0x3f
	.zero		1


	//   ....[81]....
        /*0590*/ 	.word	0x000051b0
        /*0594*/ 	.word	0x00000008
        /*0598*/ 	.word	0x00000000
        /*059c*/ 	.short	0x010a
        /*059e*/ 	.byte	0x3f
	.zero		1


	//   ....[82]....
        /*05a0*/ 	.word	0x00005240
        /*05a4*/ 	.word	0x00000009
        /*05a8*/ 	.word	0x00000000
        /*05ac*/ 	.short	0x010a
        /*05ae*/ 	.byte	0x3f
	.zero		1


	//   ....[83]....
        /*05b0*/ 	.word	0x000052d0
        /*05b4*/ 	.word	0x00000008
        /*05b8*/ 	.word	0x00000000
        /*05bc*/ 	.short	0x010a
        /*05be*/ 	.byte	0x3f
	.zero		1


	//   ....[84]....
        /*05c0*/ 	.word	0x00005360
        /*05c4*/ 	.word	0x00000009
        /*05c8*/ 	.word	0x00000000
        /*05cc*/ 	.short	0x010a
        /*05ce*/ 	.byte	0x3f
	.zero		1


	//   ....[85]....
        /*05d0*/ 	.word	0x000053f0
        /*05d4*/ 	.word	0x00000008
        /*05d8*/ 	.word	0x00000000
        /*05dc*/ 	.short	0x010a
        /*05de*/ 	.byte	0x3f
	.zero		1


	//   ....[86]....
        /*05e0*/ 	.word	0x00005480
        /*05e4*/ 	.word	0x00000009
        /*05e8*/ 	.word	0x00000000
        /*05ec*/ 	.short	0x010a
        /*05ee*/ 	.byte	0x3f
	.zero		1


	//   ....[87]....
        /*05f0*/ 	.word	0x00005510
        /*05f4*/ 	.word	0x00000008
        /*05f8*/ 	.word	0x00000000
        /*05fc*/ 	.short	0x010a
        /*05fe*/ 	.byte	0x3f
	.zero		1


	//   ....[88]....
        /*0600*/ 	.word	0x000055a0
        /*0604*/ 	.word	0x00000009
        /*0608*/ 	.word	0x00000000
        /*060c*/ 	.short	0x010a
        /*060e*/ 	.byte	0x3f
	.zero		1


	//   ....[89]....
        /*0610*/ 	.word	0x00005630
        /*0614*/ 	.word	0x00000008
        /*0618*/ 	.word	0x00000000
        /*061c*/ 	.short	0x010a
        /*061e*/ 	.byte	0x3f
	.zero		1


	//   ....[90]....
        /*0620*/ 	.word	0x000056c0
        /*0624*/ 	.word	0x00000009
        /*0628*/ 	.word	0x00000000
        /*062c*/ 	.short	0x010a
        /*062e*/ 	.byte	0x3f
	.zero		1


	//   ....[91]....
        /*0630*/ 	.word	0x00005750
        /*0634*/ 	.word	0x00000008
        /*0638*/ 	.word	0x00000000
        /*063c*/ 	.short	0x010a
        /*063e*/ 	.byte	0x3f
	.zero		1


	//   ....[92]....
        /*0640*/ 	.word	0x000057e0
        /*0644*/ 	.word	0x00000009
        /*0648*/ 	.word	0x00000000
        /*064c*/ 	.short	0x010a
        /*064e*/ 	.byte	0x3f
	.zero		1


	//   ....[93]....
        /*0650*/ 	.word	0x00005870
        /*0654*/ 	.word	0x00000008
        /*0658*/ 	.word	0x00000000
        /*065c*/ 	.short	0x010a
        /*065e*/ 	.byte	0x3f
	.zero		1


	//   ....[94]....
        /*0660*/ 	.word	0x00005900
        /*0664*/ 	.word	0x00000009
        /*0668*/ 	.word	0x00000000
        /*066c*/ 	.short	0x010a
        /*066e*/ 	.byte	0x3f
	.zero		1


	//   ....[95]....
        /*0670*/ 	.word	0x00005990
        /*0674*/ 	.word	0x00000008
        /*0678*/ 	.word	0x00000000
        /*067c*/ 	.short	0x010a
        /*067e*/ 	.byte	0x3f
	.zero		1


	//   ....[96]....
        /*0680*/ 	.word	0x00005a20
        /*0684*/ 	.word	0x00000009
        /*0688*/ 	.word	0x00000000
        /*068c*/ 	.short	0x010a
        /*068e*/ 	.byte	0x3f
	.zero		1


	//   ....[97]....
        /*0690*/ 	.word	0x00005ab0
        /*0694*/ 	.word	0x00000008
        /*0698*/ 	.word	0x00000000
        /*069c*/ 	.short	0x010a
        /*069e*/ 	.byte	0x3f
	.zero		1


	//   ....[98]....
        /*06a0*/ 	.word	0x00005b40
        /*06a4*/ 	.word	0x00000009
        /*06a8*/ 	.word	0x00000000
        /*06ac*/ 	.short	0x010a
        /*06ae*/ 	.byte	0x3f
	.zero		1


	//   ....[99]....
        /*06b0*/ 	.word	0x00005bd0
        /*06b4*/ 	.word	0x00000008
        /*06b8*/ 	.word	0x00000000
        /*06bc*/ 	.short	0x010a
        /*06be*/ 	.byte	0x3f
	.zero		1


	//   ....[100]....
        /*06c0*/ 	.word	0x00005c60
        /*06c4*/ 	.word	0x00000009
        /*06c8*/ 	.word	0x00000000
        /*06cc*/ 	.short	0x010a
        /*06ce*/ 	.byte	0x3f
	.zero		1


	//   ....[101]....
        /*06d0*/ 	.word	0x00005cf0
        /*06d4*/ 	.word	0x00000008
        /*06d8*/ 	.word	0x00000000
        /*06dc*/ 	.short	0x010a
        /*06de*/ 	.byte	0x3f
	.zero		1


	//   ....[102]....
        /*06e0*/ 	.word	0x00005d80
        /*06e4*/ 	.word	0x00000009
        /*06e8*/ 	.word	0x00000000
        /*06ec*/ 	.short	0x010a
        /*06ee*/ 	.byte	0x3f
	.zero		1


	//   ....[103]....
        /*06f0*/ 	.word	0x00005e10
        /*06f4*/ 	.word	0x00000008
        /*06f8*/ 	.word	0x00000000
        /*06fc*/ 	.short	0x010a
        /*06fe*/ 	.byte	0x3f
	.zero		1


	//   ....[104]....
        /*0700*/ 	.word	0x00005ea0
        /*0704*/ 	.word	0x00000009
        /*0708*/ 	.word	0x00000000
        /*070c*/ 	.short	0x010a
        /*070e*/ 	.byte	0x3f
	.zero		1


	//   ....[105]....
        /*0710*/ 	.word	0x00005f30
        /*0714*/ 	.word	0x00000008
        /*0718*/ 	.word	0x00000000
        /*071c*/ 	.short	0x010a
        /*071e*/ 	.byte	0x3f
	.zero		1


	//   ....[106]....
        /*0720*/ 	.word	0x00005fc0
        /*0724*/ 	.word	0x00000009
        /*0728*/ 	.word	0x00000000
        /*072c*/ 	.short	0x010a
        /*072e*/ 	.byte	0x3f
	.zero		1


	//   ....[107]....
        /*0730*/ 	.word	0x00006050
        /*0734*/ 	.word	0x00000008
        /*0738*/ 	.word	0x00000000
        /*073c*/ 	.short	0x010a
        /*073e*/ 	.byte	0x3f
	.zero		1


	//   ....[108]....
        /*0740*/ 	.word	0x000060e0
        /*0744*/ 	.word	0x00000009
        /*0748*/ 	.word	0x00000000
        /*074c*/ 	.short	0x010a
        /*074e*/ 	.byte	0x3f
	.zero		1


	//   ....[109]....
        /*0750*/ 	.word	0x00006170
        /*0754*/ 	.word	0x00000008
        /*0758*/ 	.word	0x00000000
        /*075c*/ 	.short	0x010a
        /*075e*/ 	.byte	0x3f
	.zero		1


	//   ....[110]....
        /*0760*/ 	.word	0x00006200
        /*0764*/ 	.word	0x0000000b
        /*0768*/ 	.word	0x00000000
        /*076c*/ 	.short	0x010a
        /*076e*/ 	.byte	0x3f
	.zero		1


	//   ....[111]....
        /*0770*/ 	.word	0x00006290
        /*0774*/ 	.word	0x00000003
        /*0778*/ 	.word	0x00000000
        /*077c*/ 	.short	0x010a
        /*077e*/ 	.byte	0x3f
	.zero		1


	//   ....[112]....
        /*0780*/ 	.word	0x000062f0
        /*0784*/ 	.word	0x00000003
        /*0788*/ 	.word	0x00000000
        /*078c*/ 	.short	0x010a
        /*078e*/ 	.byte	0x3f
	.zero		1


	//   ....[113]....
        /*0790*/ 	.word	0x00006350
        /*0794*/ 	.word	0x00000004
        /*0798*/ 	.word	0x00000000
        /*079c*/ 	.short	0x010a
        /*079e*/ 	.byte	0x3f
	.zero		1


	//   ....[114]....
        /*07a0*/ 	.word	0x00006420
        /*07a4*/ 	.word	0x00000009
        /*07a8*/ 	.word	0x00000110
        /*07ac*/ 	.short	0x010a
        /*07ae*/ 	.byte	0x3f
	.zero		1


	//   ....[115]....
        /*07b0*/ 	.word	0x000064f0
        /*07b4*/ 	.word	0x00000007
        /*07b8*/ 	.word	0x00000000
        /*07bc*/ 	.short	0x010a
        /*07be*/ 	.byte	0x3f
	.zero		1


	//   ....[116]....
        /*07c0*/ 	.word	0x00006540
        /*07c4*/ 	.word	0x00000008
        /*07c8*/ 	.word	0x00000000
        /*07cc*/ 	.short	0x010a
        /*07ce*/ 	.byte	0x3f
	.zero		1


	//   ....[117]....
        /*07d0*/ 	.word	0x00006590
        /*07d4*/ 	.word	0x00000009
        /*07d8*/ 	.word	0x00000000
        /*07dc*/ 	.short	0x010a
        /*07de*/ 	.byte	0x3f
	.zero		1


	//   ....[118]....
        /*07e0*/ 	.word	0x000065e0
        /*07e4*/ 	.word	0x00000008
        /*07e8*/ 	.word	0x00000000
        /*07ec*/ 	.short	0x010a
        /*07ee*/ 	.byte	0x3f
	.zero		1


	//   ....[119]....
        /*07f0*/ 	.word	0x00006630
        /*07f4*/ 	.word	0x00000009
        /*07f8*/ 	.word	0x00000000
        /*07fc*/ 	.short	0x010a
        /*07fe*/ 	.byte	0x3f
	.zero		1


	//   ....[120]....
        /*0800*/ 	.word	0x00006680
        /*0804*/ 	.word	0x00000008
        /*0808*/ 	.word	0x00000000
        /*080c*/ 	.short	0x010a
        /*080e*/ 	.byte	0x3f
	.zero		1


	//   ....[121]....
        /*0810*/ 	.word	0x000066d0
        /*0814*/ 	.word	0x00000009
        /*0818*/ 	.word	0x00000000
        /*081c*/ 	.short	0x010a
        /*081e*/ 	.byte	0x3f
	.zero		1


	//   ....[122]....
        /*0820*/ 	.word	0x00006720
        /*0824*/ 	.word	0x00000008
        /*0828*/ 	.word	0x00000000
        /*082c*/ 	.short	0x010a
        /*082e*/ 	.byte	0x3f
	.zero		1


	//   ....[123]....
        /*0830*/ 	.word	0x00006770
        /*0834*/ 	.word	0x00000009
        /*0838*/ 	.word	0x00000000
        /*083c*/ 	.short	0x010a
        /*083e*/ 	.byte	0x3f
	.zero		1


	//   ....[124]....
        /*0840*/ 	.word	0x000067c0
        /*0844*/ 	.word	0x00000008
        /*0848*/ 	.word	0x00000000
        /*084c*/ 	.short	0x010a
        /*084e*/ 	.byte	0x3f
	.zero		1


	//   ....[125]....
        /*0850*/ 	.word	0x00006810
        /*0854*/ 	.word	0x00000009
        /*0858*/ 	.word	0x00000000
        /*085c*/ 	.short	0x010a
        /*085e*/ 	.byte	0x3f
	.zero		1


	//   ....[126]....
        /*0860*/ 	.word	0x00006860
        /*0864*/ 	.word	0x00000008
        /*0868*/ 	.word	0x00000000
        /*086c*/ 	.short	0x010a
        /*086e*/ 	.byte	0x3f
	.zero		1


	//   ....[127]....
        /*0870*/ 	.word	0x000068b0
        /*0874*/ 	.word	0x00000009
        /*0878*/ 	.word	0x00000000
        /*087c*/ 	.short	0x010a
        /*087e*/ 	.byte	0x3f
	.zero		1


	//   ....[128]....
        /*0880*/ 	.word	0x00006900
        /*0884*/ 	.word	0x00000008
        /*0888*/ 	.word	0x00000000
        /*088c*/ 	.short	0x010a
        /*088e*/ 	.byte	0x3f
	.zero		1


	//   ....[129]....
        /*0890*/ 	.word	0x00006950
        /*0894*/ 	.word	0x00000009
        /*0898*/ 	.word	0x00000000
        /*089c*/ 	.short	0x010a
        /*089e*/ 	.byte	0x3f
	.zero		1


	//   ....[130]....
        /*08a0*/ 	.word	0x000069a0
        /*08a4*/ 	.word	0x00000008
        /*08a8*/ 	.word	0x00000000
        /*08ac*/ 	.short	0x010a
        /*08ae*/ 	.byte	0x3f
	.zero		1


	//   ....[131]....
        /*08b0*/ 	.word	0x000069f0
        /*08b4*/ 	.word	0x00000009
        /*08b8*/ 	.word	0x00000000
        /*08bc*/ 	.short	0x010a
        /*08be*/ 	.byte	0x3f
	.zero		1


	//   ....[132]....
        /*08c0*/ 	.word	0x00006a40
        /*08c4*/ 	.word	0x00000008
        /*08c8*/ 	.word	0x00000000
        /*08cc*/ 	.short	0x010a
        /*08ce*/ 	.byte	0x3f
	.zero		1


	//   ....[133]....
        /*08d0*/ 	.word	0x00006a90
        /*08d4*/ 	.word	0x00000009
        /*08d8*/ 	.word	0x00000000
        /*08dc*/ 	.short	0x010a
        /*08de*/ 	.byte	0x3f
	.zero		1


	//   ....[134]....
        /*08e0*/ 	.word	0x00006ae0
        /*08e4*/ 	.word	0x00000008
        /*08e8*/ 	.word	0x00000000
        /*08ec*/ 	.short	0x010a
        /*08ee*/ 	.byte	0x3f
	.zero		1


	//   ....[135]....
        /*08f0*/ 	.word	0x00006b30
        /*08f4*/ 	.word	0x00000009
        /*08f8*/ 	.word	0x00000000
        /*08fc*/ 	.short	0x010a
        /*08fe*/ 	.byte	0x3f
	.zero		1


	//   ....[136]....
        /*0900*/ 	.word	0x00006b80
        /*0904*/ 	.word	0x00000008
        /*0908*/ 	.word	0x00000000
        /*090c*/ 	.short	0x010a
        /*090e*/ 	.byte	0x3f
	.zero		1


	//   ....[137]....
        /*0910*/ 	.word	0x00006bd0
        /*0914*/ 	.word	0x00000009
        /*0918*/ 	.word	0x00000000
        /*091c*/ 	.short	0x010a
        /*091e*/ 	.byte	0x3f
	.zero		1


	//   ....[138]....
        /*0920*/ 	.word	0x00006c20
        /*0924*/ 	.word	0x00000008
        /*0928*/ 	.word	0x00000000
        /*092c*/ 	.short	0x010a
        /*092e*/ 	.byte	0x3f
	.zero		1


	//   ....[139]....
        /*0930*/ 	.word	0x00006c70
        /*0934*/ 	.word	0x00000009
        /*0938*/ 	.word	0x00000000
        /*093c*/ 	.short	0x010a
        /*093e*/ 	.byte	0x3f
	.zero		1


	//   ....[140]....
        /*0940*/ 	.word	0x00006cc0
        /*0944*/ 	.word	0x00000008
        /*0948*/ 	.word	0x00000000
        /*094c*/ 	.short	0x010a
        /*094e*/ 	.byte	0x3f
	.zero		1


	//   ....[141]....
        /*0950*/ 	.word	0x00006d10
        /*0954*/ 	.word	0x00000009
        /*0958*/ 	.word	0x00000000
        /*095c*/ 	.short	0x010a
        /*095e*/ 	.byte	0x3f
	.zero		1


	//   ....[142]....
        /*0960*/ 	.word	0x00006d60
        /*0964*/ 	.word	0x00000008
        /*0968*/ 	.word	0x00000000
        /*096c*/ 	.short	0x010a
        /*096e*/ 	.byte	0x3f
	.zero		1


	//   ....[143]....
        /*0970*/ 	.word	0x00006db0
        /*0974*/ 	.word	0x00000009
        /*0978*/ 	.word	0x00000000
        /*097c*/ 	.short	0x010a
        /*097e*/ 	.byte	0x3f
	.zero		1


	//   ....[144]....
        /*0980*/ 	.word	0x00006e00
        /*0984*/ 	.word	0x00000008
        /*0988*/ 	.word	0x00000000
        /*098c*/ 	.short	0x010a
        /*098e*/ 	.byte	0x3f
	.zero		1


	//   ....[145]....
        /*0990*/ 	.word	0x00006e50
        /*0994*/ 	.word	0x00000009
        /*0998*/ 	.word	0x00000000
        /*099c*/ 	.short	0x010a
        /*099e*/ 	.byte	0x3f
	.zero		1


	//   ....[146]....
        /*09a0*/ 	.word	0x00006ea0
        /*09a4*/ 	.word	0x00000008
        /*09a8*/ 	.word	0x00000000
        /*09ac*/ 	.short	0x010a
        /*09ae*/ 	.byte	0x3f
	.zero		1


	//   ....[147]....
        /*09b0*/ 	.word	0x00006ef0
        /*09b4*/ 	.word	0x0000000b
        /*09b8*/ 	.word	0x00000000
        /*09bc*/ 	.short	0x010a
        /*09be*/ 	.byte	0x3f
	.zero		1


	//----- nvinfo : EIATTR_NUM_MBARRIERS
	.align		4
.L_35:
        /*09c0*/ 	.byte	0x03, 0x38
        /*09c2*/ 	.short	0x0046


	//----- nvinfo : EIATTR_EXIT_INSTR_OFFSETS
	.align		4
        /*09c4*/ 	.byte	0x04, 0x1c
        /*09c6*/ 	.short	(.L_37 - .L_36)


	//   ....[0]....
.L_36:
        /*09c8*/ 	.word	0x00000a60


	//   ....[1]....
        /*09cc*/ 	.word	0x00001350


	//   ....[2]....
        /*09d0*/ 	.word	0x00003c10


	//   ....[3]....
        /*09d4*/ 	.word	0x00004260


	//   ....[4]....
        /*09d8*/ 	.word	0x000062e0


	//----- nvinfo : EIATTR_MAX_THREADS
	.align		4
.L_37:
        /*09dc*/ 	.byte	0x04, 0x05
        /*09de*/ 	.short	(.L_39 - .L_38)
.L_38:
        /*09e0*/ 	.word	0x00000180
        /*09e4*/ 	.word	0x00000001
        /*09e8*/ 	.word	0x00000001


	//----- nvinfo : EIATTR_CRS_STACK_SIZE
	.align		4
.L_39:
        /*09ec*/ 	.byte	0x04, 0x1e
        /*09ee*/ 	.short	(.L_41 - .L_40)
.L_40:
        /*09f0*/ 	.word	0x00000000


	//----- nvinfo : EIATTR_CBANK_PARAM_SIZE
	.align		4
.L_41:
        /*09f4*/ 	.byte	0x03, 0x19
        /*09f6*/ 	.short	0x0470


	//----- nvinfo : EIATTR_PARAM_CBANK
	.align		4
        /*09f8*/ 	.byte	0x04, 0x0a
        /*09fa*/ 	.short	(.L_43 - .L_42)
	.align		4
.L_42:
        /*09fc*/ 	.word	index@(.nv.constant0._ZN7cutlass13device_kernelINS_4gemm6kernel13GemmUniversalIN4cute5tupleIJiiiiEEENS1_10collective13CollectiveMmaINS1_34MainloopSm90TmaGmmaWarpSpecializedILi34ENS5_IJNS4_1CILi1EEESB_SB_EEENS1_35KernelTmaWarpSpecializedCooperativeEEENS5_IJNSA_ILi192EEENSA_ILi16EEESG_EEENS_10bfloat16_tENS5_IJlSB_lEEESI_SJ_NS4_8TiledMMAINS4_8MMA_AtomIJNS4_4SM904GMMA27MMA_64x16x16_F32BF16BF16_SSILNSN_5MajorE0ELSP_0ELNSN_7ScaleInE1ELSQ_1EEEEEENS4_6LayoutINS5_IJNSA_ILi2EEESB_SB_EEENS5_IJSB_NSA_ILi0EEESW_EEEEENS5_IJNS4_10UnderscoreESZ_SZ_EEEEENS4_13SM90_TMA_LOADENS4_14ComposedLayoutINS4_7SwizzleILi1ELi4ELi3EEENS4_18smem_ptr_flag_bitsILi16EEENST_INS5_IJNSA_ILi8EEESG_EEENS5_IJSG_SB_EEEEEEEvNS4_8identityES12_S1C_vS1D_EENS_8epilogue10collective6detail29Sm90TmaWarpSpecializedAdapterINS1G_15DefaultEpilogueISI_SJ_SJ_NS1F_6thread17LinearCombinationISI_Li1EffLNS1K_9ScaleType4KindE0ELNS_15FloatRoundStyleE2ESI_EENS1_15EpilogueDefaultEEEEEvvEEEEvNT_6ParamsE)
        /*0a00*/ 	.short	0x0210
        /*0a02*/ 	.short	0x0470


	//----- nvinfo : EIATTR_SW_WAR
	.align		4
.L_43:
        /*0a04*/ 	.byte	0x04, 0x36
        /*0a06*/ 	.short	(.L_45 - .L_44)
.L_44:
        /*0a08*/ 	.word	0x00000008
.L_45:


//--------------------- .nv.callgraph             --------------------------
	.section	.nv.callgraph,"",@"SHT_CUDA_CALLGRAPH"
	.align	4
	.sectionentsize	8
	.align		4
        /*0000*/ 	.word	0x00000000
	.align		4
        /*0004*/ 	.word	0xffffffff
	.align		4
        /*0008*/ 	.word	index@(_ZN7cutlass13device_kernelINS_4gemm6kernel13GemmUniversalIN4cute5tupleIJiiiiEEENS1_10collective13CollectiveMmaINS1_34MainloopSm90TmaGmmaWarpSpecializedILi34ENS5_IJNS4_1CILi1EEESB_SB_EEENS1_35KernelTmaWarpSpecializedCooperativeEEENS5_IJNSA_ILi192EEENSA_ILi16EEESG_EEENS_10bfloat16_tENS5_IJlSB_lEEESI_SJ_NS4_8TiledMMAINS4_8MMA_AtomIJNS4_4SM904GMMA27MMA_64x16x16_F32BF16BF16_SSILNSN_5MajorE0ELSP_0ELNSN_7ScaleInE1ELSQ_1EEEEEENS4_6LayoutINS5_IJNSA_ILi2EEESB_SB_EEENS5_IJSB_NSA_ILi0EEESW_EEEEENS5_IJNS4_10UnderscoreESZ_SZ_EEEEENS4_13SM90_TMA_LOADENS4_14ComposedLayoutINS4_7SwizzleILi1ELi4ELi3EEENS4_18smem_ptr_flag_bitsILi16EEENST_INS5_IJNSA_ILi8EEESG_EEENS5_IJSG_SB_EEEEEEEvNS4_8identityES12_S1C_vS1D_EENS_8epilogue10collective6detail29Sm90TmaWarpSpecializedAdapterINS1G_15DefaultEpilogueISI_SJ_SJ_NS1F_6thread17LinearCombinationISI_Li1EffLNS1K_9ScaleType4KindE0ELNS_15FloatRoundStyleE2ESI_EENS1_15EpilogueDefaultEEEEEvvEEEEvNT_6ParamsE)
	.align		4
        /*000c*/ 	.word	index@(__assertfail)
	.align		4
        /*0010*/ 	.word	0x00000000
	.align		4
        /*0014*/ 	.word	0xfffffffe
	.align		4
        /*0018*/ 	.word	0x00000000
	.align		4
        /*001c*/ 	.word	0xfffffffd
	.align		4
        /*0020*/ 	.word	0x00000000
	.align		4
        /*0024*/ 	.word	0xfffffffc


//--------------------- .nv.constant4             --------------------------
	.section	.nv.constant4,"a",@progbits
	.align	8
	.align		8
.nv.constant4:
        /*0000*/ 	.dword	__assertfail
	.align		8
        /*0008*/ 	.dword	__unnamed_1
	.align		8
        /*0010*/ 	.dword	_ZN39_INTERNAL_6b9e582d_4_k_cu_b264d4e2_73914cuda3std3__45__cpo5beginE
	.align		8
        /*0018*/ 	.dword	_ZN39_INTERNAL_6b9e582d_4_k_cu_b264d4e2_73914cuda3std3__45__cpo3endE
	.align		8
        /*0020*/ 	.dword	_ZN39_INTERNAL_6b9e582d_4_k_cu_b264d4e2_73914cuda3std3__45__cpo6cbeginE
	.align		8
        /*0028*/ 	.dword	_ZN39_INTERNAL_6b9e582d_4_k_cu_b264d4e2_73914cuda3std3__45__cpo4cendE
	.align		8
        /*0030*/ 	.dword	_ZN39_INTERNAL_6b9e582d_4_k_cu_b264d4e2_73914cuda3std3__441_GLOBAL__N__6b9e582d_4_k_cu_b264d4e2_73916ignoreE
	.align		8
        /*0038*/ 	.dword	_ZN39_INTERNAL_6b9e582d_4_k_cu_b264d4e2_73914cuda3std3__419piecewise_constructE
	.align		8
        /*0040*/ 	.dword	_ZN39_INTERNAL_6b9e582d_4_k_cu_b264d4e2_73914cuda3std3__48in_placeE
	.align		8
        /*0048*/ 	.dword	_ZN39_INTERNAL_6b9e582d_4_k_cu_b264d4e2_73914cuda3std6ranges3__45__cpo4swapE
	.align		8
        /*0050*/ 	.dword	_ZN39_INTERNAL_6b9e582d_4_k_cu_b264d4e2_73914cuda3std6ranges3__45__cpo9iter_moveE
	.align		8
        /*0058*/ 	.dword	_ZN39_INTERNAL_6b9e582d_4_k_cu_b264d4e2_73914cute7productE
	.align		8
        /*0060*/ 	.dword	_ZN39_INTERNAL_6b9e582d_4_k_cu_b264d4e2_73914cute1_E
	.align		8
        /*0068*/ 	.dword	$str$22
	.align		8
        /*0070*/ 	.dword	$str$23


//--------------------- .text._ZN7cutlass13device_kernelINS_4gemm6kernel13GemmUniversalIN4cute5tupleIJiiiiEEENS1_10collective13CollectiveMmaINS1_34MainloopSm90TmaGmmaWarpSpecializedILi34ENS5_IJNS4_1CILi1EEESB_SB_EEENS1_35KernelTmaWarpSpecializedCooperativeEEENS5_IJNSA_ILi192EEENSA_ILi16EEESG_EEENS_10bfloat16_tENS5_IJlSB_lEEESI_SJ_NS4_8TiledMMAINS4_8MMA_AtomIJNS4_4SM904GMMA27MMA_64x16x16_F32BF16BF16_SSILNSN_5MajorE0ELSP_0ELNSN_7ScaleInE1ELSQ_1EEEEEENS4_6LayoutINS5_IJNSA_ILi2EEESB_SB_EEENS5_IJSB_NSA_ILi0EEESW_EEEEENS5_IJNS4_10UnderscoreESZ_SZ_EEEEENS4_13SM90_TMA_LOADENS4_14ComposedLayoutINS4_7SwizzleILi1ELi4ELi3EEENS4_18smem_ptr_flag_bitsILi16EEENST_INS5_IJNSA_ILi8EEESG_EEENS5_IJSG_SB_EEEEEEEvNS4_8identityES12_S1C_vS1D_EENS_8epilogue10collective6detail29Sm90TmaWarpSpecializedAdapterINS1G_15DefaultEpilogueISI_SJ_SJ_NS1F_6thread17LinearCombinationISI_Li1EffLNS1K_9ScaleType4KindE0ELNS_15FloatRoundStyleE2ESI_EENS1_15EpilogueDefaultEEEEEvvEEEEvNT_6ParamsE --------------------------
	.section	.text._ZN7cutlass13device_kernelINS_4gemm6kernel13GemmUniversalIN4cute5tupleIJiiiiEEENS1_10collective13CollectiveMmaINS1_34MainloopSm90TmaGmmaWarpSpecializedILi34ENS5_IJNS4_1CILi1EEESB_SB_EEENS1_35KernelTmaWarpSpecializedCooperativeEEENS5_IJNSA_ILi192EEENSA_ILi16EEESG_EEENS_10bfloat16_tENS5_IJlSB_lEEESI_SJ_NS4_8TiledMMAINS4_8MMA_AtomIJNS4_4SM904GMMA27MMA_64x16x16_F32BF16BF16_SSILNSN_5MajorE0ELSP_0ELNSN_7ScaleInE1ELSQ_1EEEEEENS4_6LayoutINS5_IJNSA_ILi2EEESB_SB_EEENS5_IJSB_NSA_ILi0EEESW_EEEEENS5_IJNS4_10UnderscoreESZ_SZ_EEEEENS4_13SM90_TMA_LOADENS4_14ComposedLayoutINS4_7SwizzleILi1ELi4ELi3EEENS4_18smem_ptr_flag_bitsILi16EEENST_INS5_IJNSA_ILi8EEESG_EEENS5_IJSG_SB_EEEEEEEvNS4_8identityES12_S1C_vS1D_EENS_8epilogue10collective6detail29Sm90TmaWarpSpecializedAdapterINS1G_15DefaultEpilogueISI_SJ_SJ_NS1F_6thread17LinearCombinationISI_Li1EffLNS1K_9ScaleType4KindE0ELNS_15FloatRoundStyleE2ESI_EENS1_15EpilogueDefaultEEEEEvvEEEEvNT_6ParamsE,"ax",@progbits
	.align	128
.text._ZN7cutlass13device_kernelINS_4gemm6kernel13GemmUniversalIN4cute5tupleIJiiiiEEENS1_10collective13CollectiveMmaINS1_34MainloopSm90TmaGmmaWarpSpecializedILi34ENS5_IJNS4_1CILi1EEESB_SB_EEENS1_35KernelTmaWarpSpecializedCooperativeEEENS5_IJNSA_ILi192EEENSA_ILi16EEESG_EEENS_10bfloat16_tENS5_IJlSB_lEEESI_SJ_NS4_8TiledMMAINS4_8MMA_AtomIJNS4_4SM904GMMA27MMA_64x16x16_F32BF16BF16_SSILNSN_5MajorE0ELSP_0ELNSN_7ScaleInE1ELSQ_1EEEEEENS4_6LayoutINS5_IJNSA_ILi2EEESB_SB_EEENS5_IJSB_NSA_ILi0EEESW_EEEEENS5_IJNS4_10UnderscoreESZ_SZ_EEEEENS4_13SM90_TMA_LOADENS4_14ComposedLayoutINS4_7SwizzleILi1ELi4ELi3EEENS4_18smem_ptr_flag_bitsILi16EEENST_INS5_IJNSA_ILi8EEESG_EEENS5_IJSG_SB_EEEEEEEvNS4_8identityES12_S1C_vS1D_EENS_8epilogue10collective6detail29Sm90TmaWarpSpecializedAdapterINS1G_15DefaultEpilogueISI_SJ_SJ_NS1F_6thread17LinearCombinationISI_Li1EffLNS1K_9ScaleType4KindE0ELNS_15FloatRoundStyleE2ESI_EENS1_15EpilogueDefaultEEEEEvvEEEEvNT_6ParamsE:
        .type           _ZN7cutlass13device_kernelINS_4gemm6kernel13GemmUniversalIN4cute5tupleIJiiiiEEENS1_10collective13CollectiveMmaINS1_34MainloopSm90TmaGmmaWarpSpecializedILi34ENS5_IJNS4_1CILi1EEESB_SB_EEENS1_35KernelTmaWarpSpecializedCooperativeEEENS5_IJNSA_ILi192EEENSA_ILi16EEESG_EEENS_10bfloat16_tENS5_IJlSB_lEEESI_SJ_NS4_8TiledMMAINS4_8MMA_AtomIJNS4_4SM904GMMA27MMA_64x16x16_F32BF16BF16_SSILNSN_5MajorE0ELSP_0ELNSN_7ScaleInE1ELSQ_1EEEEEENS4_6LayoutINS5_IJNSA_ILi2EEESB_SB_EEENS5_IJSB_NSA_ILi0EEESW_EEEEENS5_IJNS4_10UnderscoreESZ_SZ_EEEEENS4_13SM90_TMA_LOADENS4_14ComposedLayoutINS4_7SwizzleILi1ELi4ELi3EEENS4_18smem_ptr_flag_bitsILi16EEENST_INS5_IJNSA_ILi8EEESG_EEENS5_IJSG_SB_EEEEEEEvNS4_8identityES12_S1C_vS1D_EENS_8epilogue10collective6detail29Sm90TmaWarpSpecializedAdapterINS1G_15DefaultEpilogueISI_SJ_SJ_NS1F_6thread17LinearCombinationISI_Li1EffLNS1K_9ScaleType4KindE0ELNS_15FloatRoundStyleE2ESI_EENS1_15EpilogueDefaultEEEEEvvEEEEvNT_6ParamsE,@function
        .size           _ZN7cutlass13device_kernelINS_4gemm6kernel13GemmUniversalIN4cute5tupleIJiiiiEEENS1_10collective13CollectiveMmaINS1_34MainloopSm90TmaGmmaWarpSpecializedILi34ENS5_IJNS4_1CILi1EEESB_SB_EEENS1_35KernelTmaWarpSpecializedCooperativeEEENS5_IJNSA_ILi192EEENSA_ILi16EEESG_EEENS_10bfloat16_tENS5_IJlSB_lEEESI_SJ_NS4_8TiledMMAINS4_8MMA_AtomIJNS4_4SM904GMMA27MMA_64x16x16_F32BF16BF16_SSILNSN_5MajorE0ELSP_0ELNSN_7ScaleInE1ELSQ_1EEEEEENS4_6LayoutINS5_IJNSA_ILi2EEESB_SB_EEENS5_IJSB_NSA_ILi0EEESW_EEEEENS5_IJNS4_10UnderscoreESZ_SZ_EEEEENS4_13SM90_TMA_LOADENS4_14ComposedLayoutINS4_7SwizzleILi1ELi4ELi3EEENS4_18smem_ptr_flag_bitsILi16EEENST_INS5_IJNSA_ILi8EEESG_EEENS5_IJSG_SB_EEEEEEEvNS4_8identityES12_S1C_vS1D_EENS_8epilogue10collective6detail29Sm90TmaWarpSpecializedAdapterINS1G_15DefaultEpilogueISI_SJ_SJ_NS1F_6thread17LinearCombinationISI_Li1EffLNS1K_9ScaleType4KindE0ELNS_15FloatRoundStyleE2ESI_EENS1_15EpilogueDefaultEEEEEvvEEEEvNT_6ParamsE,(.L_x_157 - _ZN7cutlass13device_kernelINS_4gemm6kernel13GemmUniversalIN4cute5tupleIJiiiiEEENS1_10collective13CollectiveMmaINS1_34MainloopSm90TmaGmmaWarpSpecializedILi34ENS5_IJNS4_1CILi1EEESB_SB_EEENS1_35KernelTmaWarpSpecializedCooperativeEEENS5_IJNSA_ILi192EEENSA_ILi16EEESG_EEENS_10bfloat16_tENS5_IJlSB_lEEESI_SJ_NS4_8TiledMMAINS4_8MMA_AtomIJNS4_4SM904GMMA27MMA_64x16x16_F32BF16BF16_SSILNSN_5MajorE0ELSP_0ELNSN_7ScaleInE1ELSQ_1EEEEEENS4_6LayoutINS5_IJNSA_ILi2EEESB_SB_EEENS5_IJSB_NSA_ILi0EEESW_EEEEENS5_IJNS4_10UnderscoreESZ_SZ_EEEEENS4_13SM90_TMA_LOADENS4_14ComposedLayoutINS4_7SwizzleILi1ELi4ELi3EEENS4_18smem_ptr_flag_bitsILi16EEENST_INS5_IJNSA_ILi8EEESG_EEENS5_IJSG_SB_EEEEEEEvNS4_8identityES12_S1C_vS1D_EENS_8epilogue10collective6detail29Sm90TmaWarpSpecializedAdapterINS1G_15DefaultEpilogueISI_SJ_SJ_NS1F_6thread17LinearCombinationISI_Li1EffLNS1K_9ScaleType4KindE0ELNS_15FloatRoundStyleE2ESI_EENS1_15EpilogueDefaultEEEEEvvEEEEvNT_6ParamsE)
        .other          _ZN7cutlass13device_kernelINS_4gemm6kernel13GemmUniversalIN4cute5tupleIJiiiiEEENS1_10collective13CollectiveMmaINS1_34MainloopSm90TmaGmmaWarpSpecializedILi34ENS5_IJNS4_1CILi1EEESB_SB_EEENS1_35KernelTmaWarpSpecializedCooperativeEEENS5_IJNSA_ILi192EEENSA_ILi16EEESG_EEENS_10bfloat16_tENS5_IJlSB_lEEESI_SJ_NS4_8TiledMMAINS4_8MMA_AtomIJNS4_4SM904GMMA27MMA_64x16x16_F32BF16BF16_SSILNSN_5MajorE0ELSP_0ELNSN_7ScaleInE1ELSQ_1EEEEEENS4_6LayoutINS5_IJNSA_ILi2EEESB_SB_EEENS5_IJSB_NSA_ILi0EEESW_EEEEENS5_IJNS4_10UnderscoreESZ_SZ_EEEEENS4_13SM90_TMA_LOADENS4_14ComposedLayoutINS4_7SwizzleILi1ELi4ELi3EEENS4_18smem_ptr_flag_bitsILi16EEENST_INS5_IJNSA_ILi8EEESG_EEENS5_IJSG_SB_EEEEEEEvNS4_8identityES12_S1C_vS1D_EENS_8epilogue10collective6detail29Sm90TmaWarpSpecializedAdapterINS1G_15DefaultEpilogueISI_SJ_SJ_NS1F_6thread17LinearCombinationISI_Li1EffLNS1K_9ScaleType4KindE0ELNS_15FloatRoundStyleE2ESI_EENS1_15EpilogueDefaultEEEEEvvEEEEvNT_6ParamsE,@"STO_CUDA_ENTRY STV_DEFAULT"
_ZN7cutlass13device_kernelINS_4gemm6kernel13GemmUniversalIN4cute5tupleIJiiiiEEENS1_10collective13CollectiveMmaINS1_34MainloopSm90TmaGmmaWarpSpecializedILi34ENS5_IJNS4_1CILi1EEESB_SB_EEENS1_35KernelTmaWarpSpecializedCooperativeEEENS5_IJNSA_ILi192EEENSA_ILi16EEESG_EEENS_10bfloat16_tENS5_IJlSB_lEEESI_SJ_NS4_8TiledMMAINS4_8MMA_AtomIJNS4_4SM904GMMA27MMA_64x16x16_F32BF16BF16_SSILNSN_5MajorE0ELSP_0ELNSN_7ScaleInE1ELSQ_1EEEEEENS4_6LayoutINS5_IJNSA_ILi2EEESB_SB_EEENS5_IJSB_NSA_ILi0EEESW_EEEEENS5_IJNS4_10UnderscoreESZ_SZ_EEEEENS4_13SM90_TMA_LOADENS4_14ComposedLayoutINS4_7SwizzleILi1ELi4ELi3EEENS4_18smem_ptr_flag_bitsILi16EEENST_INS5_IJNSA_ILi8EEESG_EEENS5_IJSG_SB_EEEEEEEvNS4_8identityES12_S1C_vS1D_EENS_8epilogue10collective6detail29Sm90TmaWarpSpecializedAdapterINS1G_15DefaultEpilogueISI_SJ_SJ_NS1F_6thread17LinearCombinationISI_Li1EffLNS1K_9ScaleType4KindE0ELNS_15FloatRoundStyleE2ESI_EENS1_15EpilogueDefaultEEEEEvvEEEEvNT_6ParamsE:
[----:B------:R-:W0:Y:S01]  /*0000*/  LDC R1, c[0x0][0x28] ;  /* 0x00000a00ff017b82 */ /* 0x000e220000000800 */
[----:B------:R-:W1:Y:S01]  /*0010*/  S2R R3, SR_TID.X ;  /* 0x0000000000037919 */ /* 0x000e620000002100 */
[----:B------:R-:W-:Y:S01]  /*0020*/  ELECT P0, URZ, PT ;  /* 0x00000000003f782f */ /* 0x000fe20003800000 */
[----:B------:R-:W-:Y:S01]  /*0030*/  BSSY B0, `(.L_x_0) ;  /* 0x000000f000007945 */ /* 0x000fe20003800000 */
[--C-:B-1----:R-:W-:Y:S02]  /*0040*/  SHF.R.U32.HI R0, RZ, 0x5, R3.reuse ;  /* 0x00000005ff007819 */ /* 0x102fe40000011603 */
[----:B------:R-:W-:-:S03]  /*0050*/  SHF.R.U32.HI R14, RZ, 0x7, R3 ;  /* 0x00000007ff0e7819 */ /* 0x000fc60000011603 */
[----:B------:R-:W1:Y:S04]  /*0060*/  SHFL.IDX PT, R2, R0, RZ, 0x1f ;  /* 0x00001fff00027589 */ /* 0x000e6800000e0000 */
[----:B------:R2:W3:Y:S01]  /*0070*/  SHFL.IDX PT, R4, R14, RZ, 0x1f ;  /* 0x00001fff0e047589 */ /* 0x0004e200000e0000 */
[----:B-1----:R-:W-:-:S13]  /*0080*/  ISETP.NE.OR P0, PT, R2, RZ, !P0 ;  /* 0x000000ff0200720c */ /* 0x002fda0004705670 */
[----:B0-23--:R-:W-:Y:S05]  /*0090*/  @P0 BRA `(.L_x_1) ;  /* 0x0000000000200947 */ /* 0x00dfea0003800000 */
[----:B------:R-:W-:Y:S02]  /*00a0*/  ULDC.64 UR4, c[0x0][0x198] ;  /* 0x0000660000047ab9 */ /* 0x000fe40000000a00 */
[----:B------:R-:W-:Y:S02]  /*00b0*/  UIADD3 UR6, UP0, UR4, 0xf0, URZ ;  /* 0x000000f004067890 */ /* 0x000fe4000ff1e03f */
[----:B------:R-:W-:Y:S02]  /*00c0*/  UIADD3 UR4, UP1, UR4, 0x1f0, URZ ;  /* 0x000001f004047890 */ /* 0x000fe4000ff3e03f */
[----:B------:R-:W-:Y:S02]  /*00d0*/  UIADD3.X UR7, URZ, UR5, URZ, UP0, !UPT ;  /* 0x000000053f077290 */ /* 0x000fe400087fe43f */
[----:B------:R-:W-:-:S07]  /*00e0*/  UIADD3.X UR5, URZ, UR5, URZ, UP1, !UPT ;  /* 0x000000053f057290 */ /* 0x000fce0008ffe43f */
[----:B------:R0:W-:Y:S02]  /*00f0*/  UTMACCTL.PF [UR6] ;  /* 0x00000000060079b9 */ /* 0x0001e40008040000 */
[----:B------:R0:W-:Y:S02]  /*0100*/  UTMACCTL.PF [UR4] ;  /* 0x00000000040079b9 */ /* 0x0001e40008040000 */
[----:B0-----:R-:W-:Y:S01]  /*0110*/  NOP ;  /* 0x0000000000007918 */ /* 0x001fe20000000000 */
.L_x_1:
[----:B------:R-:W-:Y:S05]  /*0120*/  BSYNC B0 ;  /* 0x0000000000007941 */ /* 0x000fea0003800000 */
.L_x_0:
[----:B------:R-:W0:Y:S02]  /*0130*/  SHFL.IDX PT, R5, R0, RZ, 0x1f ;  /* 0x00001fff00057589 */ /* 0x000e2400000e0000 */
[----:B0-----:R-:W-:-:S13]  /*0140*/  ISETP.NE.AND P0, PT, R5, RZ, PT ;  /* 0x000000ff0500720c */ /* 0x001fda0003f05270 */
[----:B------:R-:W-:Y:S05]  /*0150*/  @P0 BRA `(.L_x_2) ;  /* 0x0000000400540947 */ /* 0x000fea0003800000 */
[----:B------:R-:W-:Y:S01]  /*0160*/  ELECT P0, URZ, PT ;  /* 0x00000000003f782f */ /* 0x000fe20003800000 */
[----:B------:R-:W-:-:S12]  /*0170*/  BSSY B0, `(.L_x_2) ;  /* 0x0000053000007945 */ /* 0x000fd80003800000 */
[----:B------:R-:W-:Y:S05]  /*0180*/  @!P0 BRA `(.L_x_3) ;  /* 0x0000000400448947 */ /* 0x000fea0003800000 */
[----:B------:R-:W0:Y:S01]  /*0190*/  S2UR UR8, SR_CgaCtaId ;  /* 0x00000000000879c3 */ /* 0x000e220000008800 */
[----:B------:R-:W-:Y:S01]  /*01a0*/  UMOV UR4, 0x400 ;  /* 0x0000040000047882 */ /* 0x000fe20000000000 */
[----:B------:R-:W-:Y:S01]  /*01b0*/  UMOV UR5, 0x1 ;  /* 0x0000000100057882 */ /* 0x000fe20000000000 */
[----:B------:R-:W-:Y:S02]  /*01c0*/  UMOV UR6, 0x100 ;  /* 0x0000010000067882 */ /* 0x000fe40000000000 */
[----:B------:R-:W-:-:S04]  /*01d0*/  UIADD3 UR6, -UR6, 0x100000, URZ ;  /* 0x0010000006067890 */ /* 0x000fc8000fffe13f */
[----:B------:R-:W-:Y:S02]  /*01e0*/  USHF.L.U32 UR7, UR6, 0xb, URZ ;  /* 0x0000000b06077899 */ /* 0x000fe4000800063f */
[----:B------:R-:W-:Y:S02]  /*01f0*/  USHF.L.U32 UR6, UR6, 0x1, URZ ;  /* 0x0000000106067899 */ /* 0x000fe4000800063f */
[----:B0-----:R-:W-:Y:S02]  /*0200*/  ULEA UR8, UR8, UR4, 0x18 ;  /* 0x0000000408087291 */ /* 0x001fe4000f8ec03f */
[----:B------:R-:W-:-:S04]  /*0210*/  UIADD3 UR4, -UR5, 0x100000, URZ ;  /* 0x0010000005047890 */ /* 0x000fc8000fffe13f */
[----:B------:R-:W-:Y:S02]  /*0220*/  USHF.L.U32 UR5, UR4, 0xb, URZ ;  /* 0x0000000b04057899 */ /* 0x000fe4000800063f */
[----:B------:R-:W-:Y:S01]  /*0230*/  USHF.L.U32 UR4, UR4, 0x1, URZ ;  /* 0x0000000104047899 */ /* 0x000fe2000800063f */
[----:B------:R-:W0:Y:S11]  /*0240*/  FENCE.VIEW.ASYNC.S ;  /* 0x00000000000073c6 */ /* 0x000e360000000000 */
[----:B0-----:R0:W1:Y:S01]  /*0250*/  SYNCS.EXCH.64 URZ, [UR8], UR4 ;  /* 0x00000004083f75b2 */ /* 0x0010620008000100 */
[----:B------:R0:W2:Y:S01]  /*0260*/  SYNCS.EXCH.64 URZ, [UR8+0x110], UR6 ;  /* 0x00011006083f75b2 */ /* 0x0000a20008000100 */
[----:B------:R0:W3:Y:S01]  /*0270*/  SYNCS.EXCH.64 URZ, [UR8+0x8], UR4 ;  /* 0x00000804083f75b2 */ /* 0x0000e20008000100 */
[----:B------:R0:W4:Y:S01]  /*0280*/  SYNCS.EXCH.64 URZ, [UR8+0x118], UR6 ;  /* 0x00011806083f75b2 */ /* 0x0001220008000100 */
[----:B------:R0:W0:Y:S01]  /*0290*/  SYNCS.EXCH.64 URZ, [UR8+0x10], UR4 ;  /* 0x00001004083f75b2 */ /* 0x0000220008000100 */
        /* <DEDUP_REMOVED lines=63> */
[----:B-1234-:R-:W-:Y:S01]  /*0690*/  NOP ;  /* 0x0000000000007918 */ /* 0x01efe20000000000 */
.L_x_3:
[----:B0-----:R-:W-:Y:S05]  /*06a0*/  BSYNC B0 ;  /* 0x0000000000007941 */ /* 0x001fea0003800000 */
.L_x_2:
[----:B------:R-:W0:Y:S01]  /*06b0*/  SHFL.IDX PT, R0, R0, RZ, 0x1f ;  /* 0x00001fff00007589 */ /* 0x000e2200000e0000 */
[----:B------:R-:W1:Y:S01]  /*06c0*/  LDC R16, c[0x0][0x65c] ;  /* 0x00019700ff107b82 */ /* 0x000e620000000800 */
[----:B------:R-:W-:Y:S02]  /*06d0*/  ELECT P0, URZ, PT ;  /* 0x00000000003f782f */ /* 0x000fe40003800000 */
[----:B------:R-:W-:Y:S01]  /*06e0*/  SHF.R.S32.HI R7, RZ, 0x1f, R2 ;  /* 0x0000001fff077819 */ /* 0x000fe20000011402 */
[----:B------:R-:W2:Y:S01]  /*06f0*/  S2R R5, SR_CTAID.Y ;  /* 0x0000000000057919 */ /* 0x000ea20000002600 */
[----:B------:R-:W-:Y:S01]  /*0700*/  UMOV UR4, 0x20 ;  /* 0x0000002000047882 */ /* 0x000fe20000000000 */
[----:B------:R-:W-:Y:S01]  /*0710*/  NOP ;  /* 0x0000000000007918 */ /* 0x000fe20000000000 */
[----:B------:R-:W-:Y:S01]  /*0720*/  LEA.HI R7, R7, R2, RZ, 0x2 ;  /* 0x0000000207077211 */ /* 0x000fe200078f10ff */
[----:B------:R-:W3:Y:S01]  /*0730*/  S2R R6, SR_CTAID.X ;  /* 0x0000000000067919 */ /* 0x000ee20000002500 */
[----:B------:R-:W-:Y:S01]  /*0740*/  ISETP.NE.AND P2, PT, R4, RZ, PT ;  /* 0x000000ff0400720c */ /* 0x000fe20003f45270 */
[----:B------:R-:W-:Y:S01]  /*0750*/  NOP ;  /* 0x0000000000007918 */ /* 0x000fe20000000000 */
[----:B------:R-:W-:-:S02]  /*0760*/  LOP3.LUT R7, R7, 0xfffffffc, RZ, 0xc0, !PT ;  /* 0xfffffffc07077812 */ /* 0x000fc400078ec0ff */
[----:B0-----:R-:W-:Y:S02]  /*0770*/  ISETP.NE.OR P0, PT, R0, RZ, !P0 ;  /* 0x000000ff0000720c */ /* 0x001fe40004705670 */
[----:B-1----:R-:W-:-:S04]  /*0780*/  ISETP.NE.AND P3, PT, R16, 0x1, PT ;  /* 0x000000011000780c */ /* 0x002fc80003f65270 */
[----:B------:R-:W-:Y:S01]  /*0790*/  P2R R0, PR, RZ, 0x8 ;  /* 0x00000008ff007803 */ /* 0x000fe20000000000 */
[----:B------:R-:W-:Y:S02]  /*07a0*/  IMAD.IADD R0, R2, 0x1, -R7 ;  /* 0x0000000102007824 */ /* 0x000fe400078e0a07 */
[----:B------:R-:W-:-:S03]  /*07b0*/  IMAD.MOV.U32 R7, RZ, RZ, RZ ;  /* 0x000000ffff077224 */ /* 0x000fc600078e00ff */
[----:B------:R-:W-:Y:S01]  /*07c0*/  ISETP.NE.AND P1, PT, R0, 0x3, PT ;  /* 0x000000030000780c */ /* 0x000fe20003f25270 */
[----:B------:R-:W-:Y:S01]  /*07d0*/  VOTEU.ALL UP0, P0 ;  /* 0x00000000003f7886 */ /* 0x000fe20000000000 */
[----:B------:R-:W-:Y:S01]  /*07e0*/  VOTEU.ALL UP1, P0 ;  /* 0x00000000003f7886 */ /* 0x000fe20000020000 */
[----:B------:R-:W3:Y:S01]  /*07f0*/  @P3 LDC R11, c[0x0][0x10] ;  /* 0x00000400ff0b3b82 */ /* 0x000ee20000000800 */
[----:B--2---:R-:W-:Y:S02]  /*0800*/  @P3 IMAD.MOV.U32 R8, RZ, RZ, R5 ;  /* 0x000000ffff083224 */ /* 0x004fe400078e0005 */
[----:B------:R-:W-:Y:S01]  /*0810*/  @!UP0 UMOV UR6, 0x400 ;  /* 0x0000040000068882 */ /* 0x000fe20000000000 */
[----:B------:R-:W-:-:S04]  /*0820*/  @!UP0 UIADD3 UR4, -UR4, 0x100000, URZ ;  /* 0x0010000004048890 */ /* 0x000fc8000fffe13f */
[----:B------:R-:W-:Y:S02]  /*0830*/  @!UP0 USHF.L.U32 UR5, UR4, 0xb, URZ ;  /* 0x0000000b04058899 */ /* 0x000fe4000800063f */
[----:B------:R-:W-:Y:S01]  /*0840*/  @!UP0 USHF.L.U32 UR4, UR4, 0x1, URZ ;  /* 0x0000000104048899 */ /* 0x000fe2000800063f */
[----:B------:R-:W-:Y:S02]  /*0850*/  @P3 IMAD.MOV.U32 R9, RZ, RZ, RZ ;  /* 0x000000ffff093224 */ /* 0x000fe400078e00ff */
[----:B------:R-:W-:Y:S01]  /*0860*/  @P3 IMAD.MOV.U32 R17, RZ, RZ, RZ ;  /* 0x000000ffff113224 */ /* 0x000fe200078e00ff */
[----:B------:R-:W0:Y:S08]  /*0870*/  @!UP0 S2UR UR7, SR_CgaCtaId ;  /* 0x00000000000789c3 */ /* 0x000e300000008800 */
[----:B------:R-:W1:Y:S01]  /*0880*/  @!P3 LDC R12, c[0x0][0xc] ;  /* 0x00000300ff0cbb82 */ /* 0x000e620000000800 */
[----:B---3--:R-:W-:-:S04]  /*0890*/  @P3 IMAD.WIDE.U32 R10, R6, R11, R8 ;  /* 0x0000000b060a3225 */ /* 0x008fc800078e0008 */
[----:B------:R-:W-:Y:S02]  /*08a0*/  @P3 IMAD.IADD R17, R11, 0x1, R17 ;  /* 0x000000010b113824 */ /* 0x000fe400078e0211 */
[----:B------:R-:W-:Y:S01]  /*08b0*/  @P3 IMAD.MOV.U32 R2, RZ, RZ, R10 ;  /* 0x000000ffff023224 */ /* 0x000fe200078e000a */
[----:B0-----:R-:W-:Y:S01]  /*08c0*/  @!UP0 ULEA UR8, UR7, UR6, 0x18 ;  /* 0x0000000607088291 */ /* 0x001fe2000f8ec03f */
[----:B------:R-:W-:Y:S02]  /*08d0*/  VOTEU.ALL UP0, P0 ;  /* 0x00000000003f7886 */ /* 0x000fe40000000000 */
[----:B------:R-:W-:Y:S01]  /*08e0*/  ULDC UR6, c[0x0][0xc] ;  /* 0x0000030000067ab9 */ /* 0x000fe20000000800 */
[----:B------:R-:W-:Y:S01]  /*08f0*/  ULDC UR7, c[0x0][0x10] ;  /* 0x0000040000077ab9 */ /* 0x000fe20000000800 */
[----:B------:R-:W-:Y:S01]  /*0900*/  ISETP.EQ.OR P0, PT, R0, RZ, !P1 ;  /* 0x000000ff0000720c */ /* 0x000fe20004f02670 */
[----:B-1----:R-:W-:-:S03]  /*0910*/  @!P3 IMAD.WIDE.U32 R8, R12, R5, R6 ;  /* 0x000000050c08b225 */ /* 0x002fc600078e0006 */
[C---:B------:R-:W-:Y:S01]  /*0920*/  ISETP.EQ.AND P0, PT, R4.reuse, RZ, P0 ;  /* 0x000000ff0400720c */ /* 0x040fe20000702270 */
[----:B------:R-:W0:Y:S02]  /*0930*/  FENCE.VIEW.ASYNC.S ;  /* 0x00000000000073c6 */ /* 0x000e240000000000 */
[----:B0-----:R-:W0:Y:S01]  /*0940*/  @!UP0 SYNCS.EXCH.64 URZ, [UR8+0x230], UR4 ;  /* 0x00023004083f85b2 */ /* 0x001e220008000100 */
[----:B------:R-:W-:Y:S01]  /*0950*/  VIADD R12, R4, 0xffffffff ;  /* 0xffffffff040c7836 */ /* 0x000fe20000000000 */
[----:B------:R-:W-:Y:S01]  /*0960*/  SEL R18, RZ, 0x1, !P0 ;  /* 0x00000001ff127807 */ /* 0x000fe20004000000 */
[----:B------:R-:W-:Y:S01]  /*0970*/  @!P3 IMAD.MOV.U32 R2, RZ, RZ, R8 ;  /* 0x000000ffff02b224 */ /* 0x000fe200078e0008 */
[----:B------:R-:W-:Y:S01]  /*0980*/  LOP3.LUT R4, R3, 0x7f, RZ, 0xc0, !PT ;  /* 0x0000007f03047812 */ /* 0x000fe200078ec0ff */
[----:B------:R-:W-:Y:S01]  /*0990*/  @!P3 IMAD.MOV.U32 R17, RZ, RZ, R9 ;  /* 0x000000ffff11b224 */ /* 0x000fe200078e0009 */
[----:B------:R-:W-:-:S04]  /*09a0*/  ISETP.GE.U32.AND P1, PT, R12, 0x2, PT ;  /* 0x000000020c00780c */ /* 0x000fc80003f26070 */
[----:B------:R-:W-:Y:S01]  /*09b0*/  SEL R18, R18, 0x2, P1 ;  /* 0x0000000212127807 */ /* 0x000fe20000800000 */
[----:B------:R1:W0:Y:S01]  /*09c0*/  @!UP1 SYNCS.EXCH.64 URZ, [UR8+0x238], UR4 ;  /* 0x00023804083f95b2 */ /* 0x0002220008000100 */
[----:B------:R-:W-:Y:S01]  /*09d0*/  NOP ;  /* 0x0000000000007918 */ /* 0x000fe20000000000 */
[----:B-1----:R-:W-:-:S03]  /*09e0*/  UIMAD.WIDE.U32 UR4, UR6, UR7, URZ ;  /* 0x00000007060472a5 */ /* 0x002fc6000f8e003f */
[----:B------:R-:W-:Y:S02]  /*09f0*/  ULDC UR6, c[0x0][0x14] ;  /* 0x0000050000067ab9 */ /* 0x000fe40000000800 */
[----:B------:R-:W-:Y:S02]  /*0a00*/  UIMAD.WIDE.U32 UR36, UR4, UR6, URZ ;  /* 0x00000006042472a5 */ /* 0x000fe4000f8e003f */
[----:B------:R-:W-:-:S04]  /*0a10*/  UIMAD UR42, UR5, UR6, URZ ;  /* 0x00000006052a72a4 */ /* 0x000fc8000f8e023f */
[----:B------:R-:W-:Y:S01]  /*0a20*/  UIADD3 UR42, UR37, UR42, URZ ;  /* 0x0000002a252a7290 */ /* 0x000fe2000fffe03f */
[----:B0-----:R-:W-:Y:S06]  /*0a30*/  BAR.SYNC.DEFER_BLOCKING 0x0 ;  /* 0x0000000000007b1d */ /* 0x001fec0000010000 */
[----:B------:R-:W-:Y:S05]  /*0a40*/  @!P2 BRA `(.L_x_4) ;  /* 0x000000300074a947 */ /* 0x000fea0003800000 */
[----:B------:R-:W-:-:S13]  /*0a50*/  ISETP.GT.U32.AND P0, PT, R12, 0x1, PT ;  /* 0x000000010c00780c */ /* 0x000fda0003f04070 */
[----:B------:R-:W-:Y:S05]  /*0a60*/  @P0 EXIT ;  /* 0x000000000000094d */ /* 0x000fea0003800000 */
[----:B------:R-:W-:Y:S01]  /*0a70*/  ULDC.64 UR4, c[0x0][0x650] ;  /* 0x0001940000047ab9 */ /* 0x000fe20000000a00 */
[----:B------:R-:W-:Y:S01]  /*0a80*/  PRMT R0, RZ, 0x7610, R0 ;  /* 0x00007610ff007816 */ /* 0x000fe20000000000 */
[----:B------:R-:W-:Y:S01]  /*0a90*/  IMAD.MOV.U32 R51, RZ, RZ, -0x1 ;  /* 0xffffffffff337424 */ /* 0x000fe200078e00ff */
[----:B------:R-:W-:Y:S01]  /*0aa0*/  ISETP.GE.U32.AND P0, PT, R2, UR4, PT ;  /* 0x0000000402007c0c */ /* 0x000fe2000bf06070 */
[----:B------:R-:W-:Y:S02]  /*0ab0*/  IMAD.MOV.U32 R52, RZ, RZ, -0x1 ;  /* 0xffffffffff347424 */ /* 0x000fe400078e00ff */
[----:B------:R-:W-:Y:S01]  /*0ac0*/  IMAD.MOV.U32 R19, RZ, RZ, -0x1 ;  /* 0xffffffffff137424 */ /* 0x000fe200078e00ff */
[----:B------:R-:W-:-:S13]  /*0ad0*/  ISETP.GE.U32.AND.EX P0, PT, R17, UR5, PT, P0 ;  /* 0x0000000511007c0c */ /* 0x000fda000bf06100 */
[----:B------:R-:W-:Y:S05]  /*0ae0*/  @P0 BRA `(.L_x_5) ;  /* 0x0000000400600947 */ /* 0x000fea0003800000 */
[----:B------:R-:W0:Y:S01]  /*0af0*/  LDC.64 R20, c[0x0][0x628] ;  /* 0x00018a00ff147b82 */ /* 0x000e220000000a00 */
[----:B------:R-:W-:Y:S02]  /*0b00*/  IMAD.MOV.U32 R8, RZ, RZ, R2 ;  /* 0x000000ffff087224 */ /* 0x000fe400078e0002 */
[----:B------:R-:W-:-:S05]  /*0b10*/  IMAD.MOV.U32 R9, RZ, RZ, R17 ;  /* 0x000000ffff097224 */ /* 0x000fca00078e0011 */
[----:B------:R-:W1:Y:S08]  /*0b20*/  LDC R0, c[0x0][0x630] ;  /* 0x00018c00ff007b82 */ /* 0x000e700000000800 */
[----:B------:R-:W2:Y:S01]  /*0b30*/  LDC.64 R22, c[0x0][0x620] ;  /* 0x00018800ff167b82 */ /* 0x000ea20000000a00 */
[----:B0-----:R-:W-:-:S04]  /*0b40*/  ISETP.NE.U32.AND P0, PT, R20, RZ, PT ;  /* 0x000000ff1400720c */ /* 0x001fc80003f05070 */
[----:B------:R-:W-:-:S13]  /*0b50*/  ISETP.NE.AND.EX P0, PT, R21, RZ, PT, P0 ;  /* 0x000000ff1500720c */ /* 0x000fda0003f05300 */
[----:B-12---:R-:W-:Y:S05]  /*0b60*/  @!P0 BRA `(.L_x_6) ;  /* 0x0000000000288947 */ /* 0x006fea0003800000 */
[----:B------:R-:W0:Y:S02]  /*0b70*/  LDC R13, c[0x0][0x634] ;  /* 0x00018d00ff0d7b82 */ /* 0x000e240000000800 */
[----:B0-----:R-:W-:-:S05]  /*0b80*/  IADD3 R13, P0, R2, R13, RZ ;  /* 0x0000000d020d7210 */ /* 0x001fca0007f1e0ff */
[----:B------:R-:W-:-:S04]  /*0b90*/  IMAD.X R15, RZ, RZ, R17, P0 ;  /* 0x000000ffff0f7224 */ /* 0x000fc800000e0611 */
[----:B------:R-:W-:-:S04]  /*0ba0*/  IMAD.WIDE.U32 R8, R15, R20, RZ ;  /* 0x000000140f087225 */ /* 0x000fc800078e00ff */
[----:B------:R-:W-:-:S04]  /*0bb0*/  IMAD.WIDE.U32 R10, P0, R13, R21, R8 ;  /* 0x000000150d0a7225 */ /* 0x000fc80007800008 */
[----:B------:R-:W-:-:S04]  /*0bc0*/  IMAD.WIDE.U32 R8, R13, R20, RZ ;  /* 0x000000140d087225 */ /* 0x000fc800078e00ff */
[----:B------:R-:W-:Y:S01]  /*0bd0*/  IMAD.X R13, RZ, RZ, RZ, P0 ;  /* 0x000000ffff0d7224 */ /* 0x000fe200000e06ff */
[----:B------:R-:W-:Y:S01]  /*0be0*/  IADD3 RZ, P0, R9, R10, RZ ;  /* 0x0000000a09ff7210 */ /* 0x000fe20007f1e0ff */
[----:B------:R-:W-:-:S04]  /*0bf0*/  IMAD.MOV.U32 R12, RZ, RZ, R11 ;  /* 0x000000ffff0c7224 */ /* 0x000fc800078e000b */
[----:B------:R-:W-:-:S08]  /*0c00*/  IMAD.WIDE.U32.X R8, R15, R21, R12, P0 ;  /* 0x000000150f087225 */ /* 0x000fd000000e040c */
.L_x_6:
[-CC-:B------:R-:W-:Y:S01]  /*0c10*/  SHF.R.U64 R25, R8, R0.reuse, R9.reuse ;  /* 0x0000000008197219 */ /* 0x180fe20000001209 */
[----:B------:R-:W0:Y:S01]  /*0c20*/  LDC R12, c[0x0][0x618] ;  /* 0x00018600ff0c7b82 */ /* 0x000e220000000800 */
[----:B------:R-:W-:Y:S01]  /*0c30*/  SHF.R.U32.HI R7, RZ, R0, R9 ;  /* 0x00000000ff077219 */ /* 0x000fe20000011609 */
[----:B------:R-:W-:Y:S01]  /*0c40*/  ULDC UR4, c[0x0][0x150] ;  /* 0x0000540000047ab9 */ /* 0x000fe20000000800 */
[----:B------:R-:W-:Y:S01]  /*0c50*/  IADD3 R11, P0, RZ, -R25, RZ ;  /* 0x80000019ff0b7210 */ /* 0x000fe20007f1e0ff */
[----:B------:R-:W-:Y:S01]  /*0c60*/  IMAD.MOV.U32 R8, RZ, RZ, R2 ;  /* 0x000000ffff087224 */ /* 0x000fe200078e0002 */
[----:B------:R-:W-:Y:S01]  /*0c70*/  I2FP.F32.U32 R0, R6 ;  /* 0x0000000600007245 */ /* 0x000fe20000201000 */
[----:B------:R-:W-:Y:S02]  /*0c80*/  IMAD.MOV.U32 R9, RZ, RZ, R17 ;  /* 0x000000ffff097224 */ /* 0x000fe400078e0011 */
[----:B------:R-:W1:Y:S01]  /*0c90*/  LDC.64 R30, c[0x0][0x640] ;  /* 0x00019000ff1e7b82 */ /* 0x000e620000000a00 */
[----:B------:R-:W-:-:S02]  /*0ca0*/  IMAD.X R13, RZ, RZ, ~R7, P0 ;  /* 0x000000ffff0d7224 */ /* 0x000fc400000e0e07 */
[----:B------:R-:W-:Y:S01]  /*0cb0*/  FMUL R0, R0, UR4 ;  /* 0x0000000400007c20 */ /* 0x000fe20008400000 */
[----:B------:R-:W-:Y:S01]  /*0cc0*/  IMAD.WIDE.U32 R8, R11, R22, R8 ;  /* 0x000000160b087225 */ /* 0x000fe200078e0008 */
[----:B------:R-:W-:-:S03]  /*0cd0*/  ULDC UR4, c[0x0][0x154] ;  /* 0x0000550000047ab9 */ /* 0x000fc60000000800 */
[----:B------:R-:W-:Y:S01]  /*0ce0*/  IMAD R10, R13, R22, RZ ;  /* 0x000000160d0a7224 */ /* 0x000fe200078e02ff */
[----:B------:R-:W2:Y:S01]  /*0cf0*/  LDC R7, c[0x0][0x144] ;  /* 0x00005100ff077b82 */ /* 0x000ea20000000800 */
[----:B------:R-:W3:Y:S02]  /*0d00*/  F2I.U32.TRUNC.NTZ R0, R0 ;  /* 0x0000000000007305 */ /* 0x000ee4000020f000 */
[----:B------:R-:W-:-:S04]  /*0d10*/  IMAD R11, R11, R23, R10 ;  /* 0x000000170b0b7224 */ /* 0x000fc800078e020a */
[----:B------:R-:W-:Y:S01]  /*0d20*/  IMAD.IADD R9, R9, 0x1, R11 ;  /* 0x0000000109097824 */ /* 0x000fe200078e020b */
[----:B------:R-:W4:Y:S01]  /*0d30*/  LDC R24, c[0x0][0x608] ;  /* 0x00018200ff187b82 */ /* 0x000f220000000800 */
[----:B------:R-:W-:-:S03]  /*0d40*/  IMAD.MOV.U32 R11, RZ, RZ, -0x1 ;  /* 0xffffffffff0b7424 */ /* 0x000fc600078e00ff */
[-CC-:B0-----:R-:W-:Y:S02]  /*0d50*/  SHF.R.U64 R22, R8, R12.reuse, R9.reuse ;  /* 0x0000000c08167219 */ /* 0x181fe40000001209 */
[----:B------:R-:W-:Y:S02]  /*0d60*/  I2FP.F32.U32 R8, R5 ;  /* 0x0000000500087245 */ /* 0x000fe40000201000 */
[----:B------:R-:W0:Y:S01]  /*0d70*/  LDC R28, c[0x0][0x658] ;  /* 0x00019600ff1c7b82 */ /* 0x000e220000000800 */
[----:B-1----:R-:W-:Y:S01]  /*0d80*/  ISETP.NE.U32.AND P0, PT, R30, RZ, PT ;  /* 0x000000ff1e00720c */ /* 0x002fe20003f05070 */
[----:B---3--:R-:W-:Y:S02]  /*0d90*/  IMAD.MOV R10, RZ, RZ, -R0 ;  /* 0x000000ffff0a7224 */ /* 0x008fe400078e0a00 */
[----:B------:R-:W-:Y:S01]  /*0da0*/  FMUL R8, R8, UR4 ;  /* 0x0000000408087c20 */ /* 0x000fe20008400000 */
[----:B------:R-:W-:Y:S02]  /*0db0*/  SHF.R.U32.HI R9, RZ, R12, R9 ;  /* 0x0000000cff097219 */ /* 0x000fe40000011609 */
[----:B------:R-:W-:Y:S01]  /*0dc0*/  ISETP.NE.AND.EX P0, PT, R31, RZ, PT, P0 ;  /* 0x000000ff1f00720c */ /* 0x000fe20003f05300 */
[----:B------:R1:W3:Y:S01]  /*0dd0*/  F2I.U32.TRUNC.NTZ R15, R8 ;  /* 0x00000008000f7305 */ /* 0x0002e2000020f000 */
[----:B------:R-:W1:Y:S01]  /*0de0*/  LDC R20, c[0x0][0x148] ;  /* 0x00005200ff147b82 */ /* 0x000e620000000800 */
[----:B--2---:R-:W-:-:S07]  /*0df0*/  IMAD R0, R7, R10, R6 ;  /* 0x0000000a07007224 */ /* 0x004fce00078e0206 */
[----:B------:R-:W2:Y:S01]  /*0e00*/  LDC R26, c[0x0][0x600] ;  /* 0x00018000ff1a7b82 */ /* 0x000ea20000000800 */
[-CC-:B----4-:R-:W-:Y:S02]  /*0e10*/  SHF.R.U64 R32, R22, R24.reuse, R9.reuse ;  /* 0x0000001816207219 */ /* 0x190fe40000001209 */
[----:B------:R-:W-:Y:S01]  /*0e20*/  SHF.R.U32.HI R7, RZ, R24, R9 ;  /* 0x00000018ff077219 */ /* 0x000fe20000011609 */
[----:B------:R-:W-:-:S04]  /*0e30*/  IMAD.MOV.U32 R9, RZ, RZ, 0x1 ;  /* 0x00000001ff097424 */ /* 0x000fc800078e00ff */
[----:B------:R-:W4:Y:S01]  /*0e40*/  LDC R21, c[0x0][0x648] ;  /* 0x00019200ff157b82 */ /* 0x000f220000000800 */
[-C--:B0-----:R-:W-:Y:S02]  /*0e50*/  SHF.L.U32 R6, R11, R28.reuse, RZ ;  /* 0x0000001c0b067219 */ /* 0x081fe400000006ff */
[--C-:B------:R-:W-:Y:S02]  /*0e60*/  SHF.R.U64 R24, R32, R28, R7.reuse ;  /* 0x0000001c20187219 */ /* 0x100fe40000001207 */
[----:B------:R-:W-:Y:S02]  /*0e70*/  LOP3.LUT R13, RZ, R6, RZ, 0x33, !PT ;  /* 0x00000006ff0d7212 */ /* 0x000fe400078e33ff */
[-C--:B------:R-:W-:Y:S01]  /*0e80*/  SHF.R.U32.HI R7, RZ, R28.reuse, R7 ;  /* 0x0000001cff077219 */ /* 0x080fe20000011607 */
[----:B------:R-:W0:Y:S01]  /*0e90*/  LDC R23, c[0x0][0x638] ;  /* 0x00018e00ff177b82 */ /* 0x000e220000000800 */
[----:B------:R-:W-:Y:S01]  /*0ea0*/  SHF.L.U32 R12, R9, R28, RZ ;  /* 0x0000001c090c7219 */ /* 0x000fe200000006ff */
[----:B------:R-:W-:-:S06]  /*0eb0*/  IMAD.MOV.U32 R6, RZ, RZ, R24 ;  /* 0x000000ffff067224 */ /* 0x000fcc00078e0018 */
[----:B------:R-:W0:Y:S01]  /*0ec0*/  LDC R51, c[0x0][0x610] ;  /* 0x00018400ff337b82 */ /* 0x000e220000000800 */
[----:B-1-3--:R-:W-:Y:S05]  /*0ed0*/  @!P0 BRA `(.L_x_7) ;  /* 0x0000000000288947 */ /* 0x00afea0003800000 */
[----:B------:R-:W1:Y:S02]  /*0ee0*/  LDC R11, c[0x0][0x64c] ;  /* 0x00019300ff0b7b82 */ /* 0x000e640000000800 */
[----:B-1----:R-:W-:-:S05]  /*0ef0*/  IADD3 R11, P0, R24, R11, RZ ;  /* 0x0000000b180b7210 */ /* 0x002fca0007f1e0ff */
        /* <DEDUP_REMOVED lines=8> */
.L_x_7:
[----:B----4-:R-:W-:Y:S01]  /*0f80*/  SHF.R.U64 R6, R6, R21, R7 ;  /* 0x0000001506067219 */ /* 0x010fe20000001207 */
[----:B--2---:R-:W-:Y:S01]  /*0f90*/  VIADD R7, R26, 0xffffffff ;  /* 0xffffffff1a077836 */ /* 0x004fe20000000000 */
[----:B------:R-:W-:Y:S01]  /*0fa0*/  LOP3.LUT R13, R32, R13, RZ, 0xc0, !PT ;  /* 0x0000000d200d7212 */ /* 0x000fe200078ec0ff */
[----:B------:R-:W-:Y:S02]  /*0fb0*/  IMAD.MOV R15, RZ, RZ, -R15 ;  /* 0x000000ffff0f7224 */ /* 0x000fe400078e0a0f */
[----:B------:R-:W-:Y:S02]  /*0fc0*/  IMAD.MOV R8, RZ, RZ, -R6 ;  /* 0x000000ffff087224 */ /* 0x000fe400078e0a06 */
[----:B------:R-:W-:Y:S01]  /*0fd0*/  IMAD R13, R12, R6, R13 ;  /* 0x000000060c0d7224 */ /* 0x000fe200078e020d */
[----:B------:R-:W-:Y:S01]  /*0fe0*/  LOP3.LUT R6, R22, R7, RZ, 0xc0, !PT ;  /* 0x0000000716067212 */ /* 0x000fe200078ec0ff */
[----:B------:R-:W-:Y:S02]  /*0ff0*/  @P3 IMAD R0, R20, R15, R5 ;  /* 0x0000000f14003224 */ /* 0x000fe400078e0205 */
[----:B0-----:R-:W-:-:S02]  /*1000*/  IMAD R5, R8, R23, R24 ;  /* 0x0000001708057224 */ /* 0x001fc400078e0218 */
[----:B------:R-:W-:Y:S02]  /*1010*/  IMAD R51, R13, R51, R0 ;  /* 0x000000330d337224 */ /* 0x000fe400078e0200 */
[----:B------:R-:W-:Y:S02]  /*1020*/  IMAD R6, R5, R26, R6 ;  /* 0x0000001a05067224 */ /* 0x000fe400078e0206 */
[----:B------:R-:W-:Y:S02]  /*1030*/  IMAD.MOV.U32 R0, RZ, RZ, 0x1 ;  /* 0x00000001ff007424 */ /* 0x000fe400078e00ff */
[----:B------:R-:W-:Y:S01]  /*1040*/  IMAD.MOV.U32 R19, RZ, RZ, R25 ;  /* 0x000000ffff137224 */ /* 0x000fe200078e0019 */
[----:B------:R-:W-:Y:S02]  /*1050*/  SEL R52, R6, R51, !P3 ;  /* 0x0000003306347207 */ /* 0x000fe40005800000 */
[----:B------:R-:W-:-:S07]  /*1060*/  SEL R51, R51, R6, !P3 ;  /* 0x0000000633337207 */ /* 0x000fce0005800000 */
.L_x_5:
[----:B------:R-:W-:-:S08]  /*1070*/  NOP ;  /* 0x0000000000007918 */ /* 0x000fd00000000000 */
[----:B------:R-:W0:Y:S02]  /*1080*/  USETMAXREG.TRY_ALLOC.CTAPOOL UP0, 0xe8 ;  /* 0x000000e8000079c8 */ /* 0x000e240008000600 */
[----:B0-----:R-:W-:-:S13]  /*1090*/  PLOP3.LUT P0, PT, PT, PT, UP0, 0x80, 0x0 ;  /* 0x000000000000781c */ /* 0x001fda0003f0f008 */
[----:B------:R-:W-:Y:S05]  /*10a0*/  @!P0 BRA `(.L_x_5) ;  /* 0xfffffffc00f08947 */ /* 0x000fea000383ffff */
[----:B------:R-:W-:Y:S01]  /*10b0*/  ULDC.64 UR4, c[0x0][0x598] ;  /* 0x0001660000047ab9 */ /* 0x000fe20000000a00 */
[----:B------:R-:W-:Y:S01]  /*10c0*/  ULDC.64 UR38, c[0x0][0x208] ;  /* 0x0000820000267ab9 */ /* 0x000fe20000000a00 */
[----:B------:R-:W-:-:S04]  /*10d0*/  ISETP.NE.U32.AND P0, PT, RZ, UR4, PT ;  /* 0x00000004ff007c0c */ /* 0x000fc8000bf05070 */
[----:B------:R-:W-:-:S13]  /*10e0*/  ISETP.NE.AND.EX P0, PT, RZ, UR5, PT, P0 ;  /* 0x00000005ff007c0c */ /* 0x000fda000bf05300 */
[----:B------:R-:W-:Y:S05]  /*10f0*/  @!P0 BRA `(.L_x_8) ;  /* 0x00000000001c8947 */ /* 0x000fea0003800000 */
[----:B------:R-:W0:Y:S02]  /*1100*/  LDC.64 R6, c[0x0][0x598] ;  /* 0x00016600ff067b82 */ /* 0x000e240000000a00 */
[----:B0-----:R-:W2:Y:S02]  /*1110*/  LDG.E.64 R6, desc[UR38][R6.64] ;  /* 0x0000002606067981 */ /* 0x001ea4000c1e1b00 */
[----:B--2---:R-:W-:-:S04]  /*1120*/  ISETP.NE.U32.AND P0, PT, R6, RZ, PT ;  /* 0x000000ff0600720c */ /* 0x004fc80003f05070 */
[----:B------:R-:W-:-:S13]  /*1130*/  ISETP.NE.AND.EX P0, PT, R7, RZ, PT, P0 ;  /* 0x000000ff0700720c */ /* 0x000fda0003f05300 */
[----:B------:R-:W-:Y:S05]  /*1140*/  @!P0 BRA `(.L_x_8) ;  /* 0x0000000000088947 */ /* 0x000fea0003800000 */
[----:B------:R0:W5:Y:S01]  /*1150*/  LD.E R40, desc[UR38][R6.64] ;  /* 0x0000002606287980 */ /* 0x000162000c101900 */
[----:B------:R-:W-:Y:S05]  /*1160*/  BRA `(.L_x_9) ;  /* 0x0000000000247947 */ /* 0x000fea0003800000 */
.L_x_8:
[----:B------:R-:W-:Y:S02]  /*1170*/  ULDC.64 UR4, c[0x0][0x588] ;  /* 0x0001620000047ab9 */ /* 0x000fe40000000a00 */
[----:B------:R-:W-:-:S04]  /*1180*/  ISETP.NE.U32.AND P0, PT, RZ, UR4, PT ;  /* 0x00000004ff007c0c */ /* 0x000fc8000bf05070 */
[----:B------:R-:W-:-:S13]  /*1190*/  ISETP.NE.AND.EX P0, PT, RZ, UR5, PT, P0 ;  /* 0x00000005ff007c0c */ /* 0x000fda000bf05300 */
[----:B------:R-:W-:Y:S05]  /*11a0*/  @!P0 BRA `(.L_x_10) ;  /* 0x00000000000c8947 */ /* 0x000fea0003800000 */
[----:B------:R-:W0:Y:S02]  /*11b0*/  LDC.64 R40, c[0x0][0x588] ;  /* 0x00016200ff287b82 */ /* 0x000e240000000a00 */
[----:B0-----:R1:W5:Y:S01]  /*11c0*/  LDG.E R40, desc[UR38][R40.64] ;  /* 0x0000002628287981 */ /* 0x001362000c1e1900 */
[----:B------:R-:W-:Y:S05]  /*11d0*/  BRA `(.L_x_9) ;  /* 0x0000000000087947 */ /* 0x000fea0003800000 */
.L_x_10:
[----:B------:R-:W-:Y:S02]  /*11e0*/  ULDC UR4, c[0x0][0x580] ;  /* 0x0001600000047ab9 */ /* 0x000fe40000000800 */
[----:B------:R-:W-:-:S07]  /*11f0*/  IMAD.U32 R40, RZ, RZ, UR4 ;  /* 0x00000004ff287e24 */ /* 0x000fce000f8e00ff */
.L_x_9:
[----:B------:R-:W-:Y:S02]  /*1200*/  ULDC.64 UR4, c[0x0][0x5a0] ;  /* 0x0001680000047ab9 */ /* 0x000fe40000000a00 */
[----:B------:R-:W-:-:S04]  /*1210*/  ISETP.NE.U32.AND P0, PT, RZ, UR4, PT ;  /* 0x00000004ff007c0c */ /* 0x000fc8000bf05070 */
[----:B------:R-:W-:-:S13]  /*1220*/  ISETP.NE.AND.EX P0, PT, RZ, UR5, PT, P0 ;  /* 0x00000005ff007c0c */ /* 0x000fda000bf05300 */
[----:B------:R-:W-:Y:S05]  /*1230*/  @!P0 BRA `(.L_x_11) ;  /* 0x00000000001c8947 */ /* 0x000fea0003800000 */
[----:B0-----:R-:W0:Y:S02]  /*1240*/  LDC.64 R6, c[0x0][0x5a0] ;  /* 0x00016800ff067b82 */ /* 0x001e240000000a00 */
[----:B0-----:R-:W2:Y:S02]  /*1250*/  LDG.E.64 R6, desc[UR38][R6.64] ;  /* 0x0000002606067981 */ /* 0x001ea4000c1e1b00 */
[----:B--2---:R-:W-:-:S04]  /*1260*/  ISETP.NE.U32.AND P0, PT, R6, RZ, PT ;  /* 0x000000ff0600720c */ /* 0x004fc80003f05070 */
[----:B------:R-:W-:-:S13]  /*1270*/  ISETP.NE.AND.EX P0, PT, R7, RZ, PT, P0 ;  /* 0x000000ff0700720c */ /* 0x000fda0003f05300 */
[----:B------:R-:W-:Y:S05]  /*1280*/  @!P0 BRA `(.L_x_11) ;  /* 0x0000000000088947 */ /* 0x000fea0003800000 */
[----:B-1----:R0:W5:Y:S01]  /*1290*/  LD.E R41, desc[UR38][R6.64] ;  /* 0x0000002606297980 */ /* 0x002162000c101900 */
[----:B------:R-:W-:Y:S05]  /*12a0*/  BRA `(.L_x_12) ;  /* 0x0000000000247947 */ /* 0x000fea0003800000 */
.L_x_11:
[----:B------:R-:W-:Y:S02]  /*12b0*/  ULDC.64 UR4, c[0x0][0x590] ;  /* 0x0001640000047ab9 */ /* 0x000fe40000000a00 */
[----:B------:R-:W-:-:S04]  /*12c0*/  ISETP.NE.U32.AND P0, PT, RZ, UR4, PT ;  /* 0x00000004ff007c0c */ /* 0x000fc8000bf05070 */
[----:B------:R-:W-:-:S13]  /*12d0*/  ISETP.NE.AND.EX P0, PT, RZ, UR5, PT, P0 ;  /* 0x00000005ff007c0c */ /* 0x000fda000bf05300 */
[----:B------:R-:W-:Y:S05]  /*12e0*/  @!P0 BRA `(.L_x_13) ;  /* 0x00000000000c8947 */ /* 0x000fea0003800000 */
[----:B0-----:R-:W1:Y:S02]  /*12f0*/  LDC.64 R6, c[0x0][0x590] ;  /* 0x00016400ff067b82 */ /* 0x001e640000000a00 */
[----:B-1----:R1:W5:Y:S01]  /*1300*/  LDG.E R41, desc[UR38][R6.64] ;  /* 0x0000002606297981 */ /* 0x002362000c1e1900 */
[----:B------:R-:W-:Y:S05]  /*1310*/  BRA `(.L_x_12) ;  /* 0x0000000000087947 */ /* 0x000fea0003800000 */
.L_x_13:
[----:B------:R-:W-:Y:S02]  /*1320*/  ULDC UR4, c[0x0][0x584] ;  /* 0x0001610000047ab9 */ /* 0x000fe40000000800 */
[----:B-1----:R-:W-:-:S07]  /*1330*/  IMAD.U32 R41, RZ, RZ, UR4 ;  /* 0x00000004ff297e24 */ /* 0x002fce000f8e00ff */
.L_x_12:
[----:B------:R-:W-:-:S13]  /*1340*/  LOP3.LUT P0, RZ, R0, 0xff, RZ, 0xc0, !PT ;  /* 0x000000ff00ff7812 */ /* 0x000fda000780c0ff */
[----:B------:R-:W-:Y:S05]  /*1350*/  @!P0 EXIT ;  /* 0x000000000000894d */ /* 0x000fea0003800000 */
[----:B------:R-:W2:Y:S01]  /*1360*/  LDC R45, c[0x0][0x658] ;  /* 0x00019600ff2d7b82 */ /* 0x000ea20000000800 */
[----:B------:R-:W-:Y:S01]  /*1370*/  ULDC.64 UR6, c[0x0][0x288] ;  /* 0x0000a20000067ab9 */ /* 0x000fe20000000a00 */
[----:B------:R-:W-:Y:S01]  /*1380*/  LOP3.LUT R14, R14, 0x1, RZ, 0xc0, !PT ;  /* 0x000000010e0e7812 */ /* 0x000fe200078ec0ff */
[----:B------:R-:W-:Y:S01]  /*1390*/  UIADD3 UR4, UR7, 0xf, URZ ;  /* 0x0000000f07047890 */ /* 0x000fe2000fffe03f */
[----:B------:R-:W-:Y:S01]  /*13a0*/  SHF.R.U32.HI R0, RZ, 0x2, R3 ;  /* 0x00000002ff007819 */ /* 0x000fe20000011603 */
[----:B------:R-:W-:Y:S01]  /*13b0*/  IMAD.U32 R5, RZ, RZ, UR6 ;  /* 0x00000006ff057e24 */ /* 0x000fe2000f8e00ff */
[----:B------:R-:W-:Y:S01]  /*13c0*/  SHF.R.U32.HI R4, RZ, 0x1, R4 ;  /* 0x00000001ff047819 */ /* 0x000fe20000011604 */
[----:B------:R-:W-:Y:S01]  /*13d0*/  USHF.R.S32.HI UR5, URZ, 0x1f, UR4 ;  /* 0x0000001f3f057899 */ /* 0x000fe20008011404 */
[----:B01----:R-:W0:Y:S01]  /*13e0*/  LDC.64 R6, c[0x0][0x5c8] ;  /* 0x00017200ff067b82 */ /* 0x003e220000000a00 */
[----:B------:R-:W-:Y:S01]  /*13f0*/  LOP3.LUT R42, R3, 0x3, RZ, 0xc0, !PT ;  /* 0x00000003032a7812 */ /* 0x000fe200078ec0ff */
[----:B------:R-:W-:Y:S01]  /*1400*/  IMAD.SHL.U32 R9, R14, 0x40, RZ ;  /* 0x000000400e097824 */ /* 0x000fe200078e00ff */
[----:B------:R-:W-:Y:S01]  /*1410*/  LOP3.LUT R0, R0, 0x7, RZ, 0xc0, !PT ;  /* 0x0000000700007812 */ /* 0x000fe200078ec0ff */
[----:B------:R-:W-:Y:S01]  /*1420*/  ULEA.HI UR5, UR5, UR4, URZ, 0x4 ;  /* 0x0000000405057291 */ /* 0x000fe2000f8f203f */
[----:B------:R-:W-:Y:S01]  /*1430*/  LOP3.LUT R23, R4, 0x30, RZ, 0xc0, !PT ;  /* 0x0000003004177812 */ /* 0x000fe200078ec0ff */
[----:B------:R-:W-:Y:S01]  /*1440*/  IMAD R42, R42, -0x2, R5 ;  /* 0xfffffffe2a2a7824 */ /* 0x000fe200078e0205 */
[--C-:B------:R-:W-:Y:S01]  /*1450*/  LOP3.LUT R22, R9, 0x40, R0.reuse, 0xe2, !PT ;  /* 0x0000004009167812 */ /* 0x100fe200078ee200 */
[----:B------:R-:W1:Y:S01]  /*1460*/  LDC R48, c[0x0][0x600] ;  /* 0x00018000ff307b82 */ /* 0x000e620000000800 */
[----:B------:R-:W-:Y:S01]  /*1470*/  IADD3 R5, RZ, -R23, -R0 ;  /* 0x80000017ff057210 */ /* 0x000fe20007ffe800 */
[----:B------:R-:W-:Y:S01]  /*1480*/  IMAD.MOV.U32 R0, RZ, RZ, -0x1 ;  /* 0xffffffffff007424 */ /* 0x000fe200078e00ff */
[----:B------:R-:W-:Y:S01]  /*1490*/  USHF.R.S32.HI UR43, URZ, 0x4, UR5 ;  /* 0x000000043f2b7899 */ /* 0x000fe20008011405 */
[----:B------:R-:W-:Y:S01]  /*14a0*/  IMAD.MOV.U32 R4, RZ, RZ, 0x1 ;  /* 0x00000001ff047424 */ /* 0x000fe200078e00ff */
[C---:B------:R-:W-:Y:S01]  /*14b0*/  LOP3.LUT R49, R3.reuse, 0x80, RZ, 0xc0, !PT ;  /* 0x0000008003317812 */ /* 0x040fe200078ec0ff */
[----:B------:R-:W-:Y:S01]  /*14c0*/  IMAD R5, R14, -0x40, R5 ;  /* 0xffffffc00e057824 */ /* 0x000fe200078e0205 */
[----:B------:R-:W-:Y:S01]  /*14d0*/  UISETP.LT.AND UP0, UPT, UR43, 0x1, UPT ;  /* 0x000000012b00788c */ /* 0x000fe2000bf01270 */
[----:B--2---:R-:W-:Y:S01]  /*14e0*/  SHF.L.U32 R0, R0, R45, RZ ;  /* 0x0000002d00007219 */ /* 0x004fe200000006ff */
[----:B------:R-:W-:Y:S01]  /*14f0*/  ULDC UR4, c[0x0][0x284] ;  /* 0x0000a10000047ab9 */ /* 0x000fe20000000800 */
[----:B------:R-:W-:Y:S01]  /*1500*/  LOP3.LUT R22, R22, R23, RZ, 0xfc, !PT ;  /* 0x0000001716167212 */ /* 0x000fe200078efcff */
[----:B------:R-:W-:Y:S01]  /*1510*/  USEL UR44, UR43, 0x1, UP0 ;  /* 0x000000012b2c7887 */ /* 0x000fe20008000000 */
[----:B------:R-:W-:Y:S01]  /*1520*/  SHF.L.U32 R45, R4, R45, RZ ;  /* 0x0000002d042d7219 */ /* 0x000fe200000006ff */
[----:B------:R-:W-:Y:S01]  /*1530*/  IMAD.SHL.U32 R46, R3, 0x2, RZ ;  /* 0x00000002032e7824 */ /* 0x000fe200078e00ff */
[----:B------:R-:W-:Y:S01]  /*1540*/  LOP3.LUT R66, R18, 0x1, RZ, 0xfc, !PT ;  /* 0x0000000112427812 */ /* 0x000fe200078efcff */
[----:B------:R-:W-:Y:S01]  /*1550*/  VIADD R50, R5, UR4 ;  /* 0x0000000405327c36 */ /* 0x000fe20008000000 */
[C---:B0-----:R-:W-:Y:S01]  /*1560*/  SHF.L.U64.HI R44, R6.reuse, 0x3, R7 ;  /* 0x00000003062c7819 */ /* 0x041fe20000010207 */
[----:B------:R-:W-:Y:S01]  /*1570*/  IMAD.SHL.U32 R43, R6, 0x8, RZ ;  /* 0x00000008062b7824 */ /* 0x000fe200078e00ff */
[----:B------:R-:W-:Y:S01]  /*1580*/  SHF.R.U32.HI R49, RZ, 0x7, R49 ;  /* 0x00000007ff317819 */ /* 0x000fe20000011631 */
[----:B------:R-:W-:Y:S01]  /*1590*/  IMAD.MOV.U32 R23, RZ, RZ, RZ ;  /* 0x000000ffff177224 */ /* 0x000fe200078e00ff */
[----:B------:R-:W-:Y:S01]  /*15a0*/  LOP3.LUT R47, RZ, R0, RZ, 0x33, !PT ;  /* 0x00000000ff2f7212 */ /* 0x000fe200078e33ff */
[----:B------:R-:W-:Y:S01]  /*15b0*/  UIADD3 UR44, UR43, -UR44, URZ ;  /* 0x8000002c2b2c7290 */ /* 0x000fe2000fffe03f */
[----:B------:R-:W-:Y:S01]  /*15c0*/  UMOV UR40, URZ ;  /* 0x0000003f00287c82 */ /* 0x000fe20008000000 */
[----:B-1----:R-:W-:Y:S01]  /*15d0*/  VIADD R48, R48, 0xffffffff ;  /* 0xffffffff30307836 */ /* 0x002fe20000000000 */
[----:B------:R-:W-:-:S09]  /*15e0*/  UMOV UR41, URZ ;  /* 0x0000003f00297c82 */ /* 0x000fd20008000000 */
.L_x_61:
[----:B0-----:R-:W0:Y:S01]  /*15f0*/  SHFL.IDX PT, R0, R49, RZ, 0x1f ;  /* 0x00001fff31007589 */ /* 0x001e2200000e0000 */
[----:B-1----:R-:W1:Y:S01]  /*1600*/  S2UR UR7, SR_CgaCtaId ;  /* 0x00000000000779c3 */ /* 0x002e620000008800 */
[----:B------:R-:W-:Y:S01]  /*1610*/  UMOV UR6, 0x400 ;  /* 0x0000040000067882 */ /* 0x000fe20000000000 */
[----:B0-----:R-:W-:Y:S01]  /*1620*/  R2UR UR4, R0 ;  /* 0x00000000000472ca */ /* 0x001fe200000e0000 */
[----:B-1----:R-:W-:-:S12]  /*1630*/  ULEA UR46, UR7, UR6, 0x18 ;  /* 0x00000006072e7291 */ /* 0x002fd8000f8ec03f */
[----:B------:R-:W-:-:S04]  /*1640*/  ULEA.HI UR5, UR4, UR4, URZ, 0x1 ;  /* 0x0000000404057291 */ /* 0x000fc8000f8f083f */
[----:B------:R-:W-:-:S04]  /*1650*/  ULOP3.LUT UR5, UR5, 0x1ffffe, URZ, 0xc0, !UPT ;  /* 0x001ffffe05057892 */ /* 0x000fc8000f8ec03f */
[----:B------:R-:W-:-:S03]  /*1660*/  UIADD3 UR5, UR4, -UR5, URZ ;  /* 0x8000000504057290 */ /* 0x000fc6000fffe03f */
[----:B------:R-:W-:Y:S01]  /*1670*/  ULDC UR4, c[0x0][0x28c] ;  /* 0x0000a30000047ab9 */ /* 0x000fe20000000800 */
[----:B------:R-:W-:Y:S01]  /*1680*/  ULEA UR5, UR5, UR46, 0xb ;  /* 0x0000002e05057291 */ /* 0x000fe2000f8e583f */
[----:B------:R-:W-:-:S03]  /*1690*/  ISETP.LT.AND P0, PT, RZ, UR4, PT ;  /* 0x00000004ff007c0c */ /* 0x000fc6000bf01270 */
[----:B------:R-:W-:-:S04]  /*16a0*/  UIADD3 UR5, UR5, 0x300, URZ ;  /* 0x0000030005057890 */ /* 0x000fc8000fffe03f */
[----:B------:R-:W-:-:S04]  /*16b0*/  USHF.R.U32.HI UR5, URZ, 0x4, UR5 ;  /* 0x000000043f057899 */ /* 0x000fc80008011605 */
[----:B------:R-:W-:-:S04]  /*16c0*/  ULOP3.LUT UR5, UR5, 0x3fff, URZ, 0xc0, !UPT ;  /* 0x00003fff05057892 */ /* 0x000fc8000f8ec03f */
[----:B------:R-:W-:Y:S01]  /*16d0*/  ULOP3.LUT UR45, UR5, 0x10000, URZ, 0xfc, !UPT ;  /* 0x00010000052d7892 */ /* 0x000fe2000f8efc3f */
[----:B--234-:R-:W-:Y:S11]  /*16e0*/  @P0 BRA `(.L_x_14) ;  /* 0x0000000000400947 */ /* 0x01cff60003800000 */
[----:B------:R-:W-:Y:S01]  /*16f0*/  MOV R0, 0x0 ;  /* 0x0000000000007802 */ /* 0x000fe20000000f00 */
[----:B------:R-:W-:Y:S01]  /*1700*/  ULDC.64 UR4, c[0x4][0x68] ;  /* 0x01001a0000047ab9 */ /* 0x000fe20000000a00 */
[----:B------:R-:W-:Y:S01]  /*1710*/  ULDC.64 UR6, c[0x4][0x8] ;  /* 0x0100020000067ab9 */ /* 0x000fe20000000a00 */
[----:B------:R-:W-:Y:S01]  /*1720*/  IMAD.U32 R4, RZ, RZ, UR4 ;  /* 0x00000004ff047e24 */ /* 0x000fe2000f8e00ff */
[----:B------:R0:W1:Y:S01]  /*1730*/  LDC.64 R14, c[0x4][R0] ;  /* 0x01000000000e7b82 */ /* 0x0000620000000a00 */
[----:B------:R-:W-:Y:S01]  /*1740*/  IMAD.U32 R5, RZ, RZ, UR5 ;  /* 0x00000005ff057e24 */ /* 0x000fe2000f8e00ff */
[----:B------:R-:W-:Y:S01]  /*1750*/  ULDC.64 UR4, c[0x4][0x70] ;  /* 0x01001c0000047ab9 */ /* 0x000fe20000000a00 */
[----:B------:R-:W-:Y:S02]  /*1760*/  IMAD.U32 R10, RZ, RZ, UR6 ;  /* 0x00000006ff0a7e24 */ /* 0x000fe4000f8e00ff */
[----:B------:R-:W-:Y:S02]  /*1770*/  IMAD.U32 R6, RZ, RZ, UR4 ;  /* 0x00000004ff067e24 */ /* 0x000fe4000f8e00ff */
[----:B------:R-:W-:-:S02]  /*1780*/  IMAD.U32 R7, RZ, RZ, UR5 ;  /* 0x00000005ff077e24 */ /* 0x000fc4000f8e00ff */
[----:B------:R-:W-:Y:S02]  /*1790*/  IMAD.U32 R11, RZ, RZ, UR7 ;  /* 0x00000007ff0b7e24 */ /* 0x000fe4000f8e00ff */
[----:B------:R-:W-:Y:S02]  /*17a0*/  IMAD.MOV.U32 R8, RZ, RZ, 0x1e1 ;  /* 0x000001e1ff087424 */ /* 0x000fe400078e00ff */
[----:B------:R-:W-:Y:S02]  /*17b0*/  IMAD.MOV.U32 R12, RZ, RZ, 0x1 ;  /* 0x00000001ff0c7424 */ /* 0x000fe400078e00ff */
[----:B0-----:R-:W-:-:S07]  /*17c0*/  IMAD.MOV.U32 R13, RZ, RZ, RZ ;  /* 0x000000ffff0d7224 */ /* 0x001fce00078e00ff */
[----:B------:R-:W-:-:S07]  /*17d0*/  LEPC R20, `(.L_x_14) ;  /* 0x000000001014794e */ /* 0x000fce0000000000 */
[----:B-1---5:R-:W-:Y:S05]  /*17e0*/  CALL.ABS.NOINC R14 ;  /* 0x000000000e007343 */ /* 0x022fea0003c00000 */
.L_x_14:
[----:B------:R-:W-:-:S13]  /*17f0*/  ISETP.NE.AND P0, PT, R66, 0x3, PT ;  /* 0x000000034200780c */ /* 0x000fda0003f05270 */
[----:B------:R-:W-:Y:S05]  /*1800*/  @!P0 BRA `(.L_x_15) ;  /* 0x0000000000048947 */ /* 0x000fea0003800000 */
[----:B------:R-:W-:Y:S01]  /*1810*/  BPT.TRAP 0x1 ;  /* 0x000000040000795c */ /* 0x000fe20000300000 */
.L_x_15:
[----:B------:R-:W-:Y:S02]  /*1820*/  IMAD.U32 R3, RZ, RZ, UR41 ;  /* 0x00000029ff037e24 */ /* 0x000fe4000f8e00ff */
[----:B------:R-:W-:-:S03]  /*1830*/  IMAD.U32 R0, RZ, RZ, UR40 ;  /* 0x00000028ff007e24 */ /* 0x000fc6000f8e00ff */
[----:B------:R-:W-:Y:S02]  /*1840*/  LEA R3, R3, UR46, 0x3 ;  /* 0x0000002e03037c11 */ /* 0x000fe4000f8e18ff */
[----:B------:R-:W-:-:S04]  /*1850*/  SHF.L.U32 R0, R0, 0x1f, RZ ;  /* 0x0000001f00007819 */ /* 0x000fc800000006ff */
[----:B------:R0:W1:Y:S01]  /*1860*/  SYNCS.PHASECHK.TRANS64.TRYWAIT P1, [R3+URZ], R0 ;  /* 0x00000000030075a7 */ /* 0x000062000802017f */
[----:B------:R-:W-:Y:S05]  /*1870*/  @!P0 BRA `(.L_x_16) ;  /* 0x0000000000048947 */ /* 0x000fea0003800000 */
[----:B------:R-:W-:Y:S01]  /*1880*/  BPT.TRAP 0x1 ;  /* 0x000000040000795c */ /* 0x000fe20000300000 */
.L_x_16:
[----:B------:R-:W-:-:S05]  /*1890*/  IMAD.U32 R4, RZ, RZ, UR44 ;  /* 0x0000002cff047e24 */ /* 0x000fca000f8e00ff */
[----:B------:R-:W-:Y:S01]  /*18a0*/  ISETP.GE.AND P2, PT, R4, 0x1, PT ;  /* 0x000000010400780c */ /* 0x000fe20003f46270 */
[----:B-1----:R-:W-:-:S12]  /*18b0*/  @P1 BRA `(.L_x_17) ;  /* 0x0000000000081947 */ /* 0x002fd80003800000 */
[----:B------:R-:W1:Y:S02]  /*18c0*/  SYNCS.PHASECHK.TRANS64.TRYWAIT P1, [R3+URZ], R0 ;  /* 0x00000000030075a7 */ /* 0x000e64000802017f */
[----:B-1----:R-:W-:Y:S05]  /*18d0*/  @!P1 BRA `(.L_x_18) ;  /* 0x0000004800849947 */ /* 0x002fea0003800000 */
.L_x_17:
[----:B------:R-:W-:Y:S05]  /*18e0*/  WARPSYNC.ALL ;  /* 0x0000000000007948 */ /* 0x000fea0003800000 */
[----:B------:R-:W-:Y:S01]  /*18f0*/  UIADD3 UR4, UR46, 0x33300, URZ ;  /* 0x000333002e047890 */ /* 0x000fe2000fffe03f */
[----:B------:R-:W-:Y:S01]  /*1900*/  WARPGROUP.ARRIVE ;  /* 0x00000000000079c5 */ /* 0x000fe20000000000 */
[----:B------:R-:W-:Y:S01]  /*1910*/  UMOV UR5, 0xc0000010 ;  /* 0xc000001000057882 */ /* 0x000fe20000000000 */
[----:B------:R-:W-:Y:S01]  /*1920*/  UMOV UR7, 0xc0000010 ;  /* 0xc000001000077882 */ /* 0x000fe20000000000 */
[----:B------:R-:W-:-:S04]  /*1930*/  USHF.R.U32.HI UR4, URZ, 0x4, UR4 ;  /* 0x000000043f047899 */ /* 0x000fc80008011604 */
[----:B------:R-:W-:-:S04]  /*1940*/  ULOP3.LUT UR4, UR4, 0x3fff, URZ, 0xc0, !UPT ;  /* 0x00003fff04047892 */ /* 0x000fc8000f8ec03f */
[----:B------:R-:W-:Y:S02]  /*1950*/  ULOP3.LUT UR11, UR4, 0x10000, URZ, 0xfc, !UPT ;  /* 0x00010000040b7892 */ /* 0x000fe4000f8efc3f */
[----:B------:R-:W-:Y:S02]  /*1960*/  UIMAD UR4, UR41, 0x180, UR45 ;  /* 0x00000180290478a4 */ /* 0x000fe4000f8e022d */
[----:B------:R-:W-:Y:S02]  /*1970*/  ULEA UR6, UR41, UR11, 0x5 ;  /* 0x0000000b29067291 */ /* 0x000fe4000f8e283f */
[----:B------:R-:W-:-:S07]  /*1980*/  UIADD3 UR8, UR4, 0x100, URZ ;  /* 0x0000010004087890 */ /* 0x000fce000fffe03f */
[----:B------:R-:W-:Y:S01]  /*1990*/  HGMMA.64x16x16.F32.BF16 R32, gdesc[UR4], RZ, !UPT, gsb0 ;  /* 0x00200000042079f0 */ /* 0x000fe2000c0018ff */
[----:B------:R-:W-:Y:S01]  /*19a0*/  UMOV UR4, UR8 ;  /* 0x0000000800047c82 */ /* 0x000fe20008000000 */
[----:B------:R-:W-:Y:S01]  /*19b0*/  UMOV UR5, 0xc0000010 ;  /* 0xc000001000057882 */ /* 0x000fe20000000000 */
[----:B------:R-:W-:Y:S02]  /*19c0*/  WARPGROUP.DEPBAR.LE gsb0, 0x0 ;  /* 0x00008000000079c5 */ /* 0x000fe40000010000 */
[----:B------:R-:W-:-:S06]  /*19d0*/  WARPGROUP.ARRIVE ;  /* 0x00000000000079c5 */ /* 0x000fcc0000000000 */
[----:B------:R-:W-:Y:S03]  /*19e0*/  HGMMA.64x16x16.F32.BF16 R24, gdesc[UR4], RZ, !UPT, gsb0 ;  /* 0x00200000041879f0 */ /* 0x000fe6000c0018ff */
[----:B------:R-:W-:Y:S02]  /*19f0*/  WARPGROUP.DEPBAR.LE gsb0, 0x0 ;  /* 0x00008000000079c5 */ /* 0x000fe40000010000 */
[----:B------:R-:W-:Y:S05]  /*1a00*/  @!P2 BRA `(.L_x_19) ;  /* 0x0000000000d8a947 */ /* 0x000fea0003800000 */
[----:B------:R-:W-:Y:S01]  /*1a10*/  UIADD3 UR4, UR41, 0x1, URZ ;  /* 0x0000000129047890 */ /* 0x000fe2000fffe03f */
[----:B01----:R-:W-:Y:S01]  /*1a20*/  IMAD.U32 R0, RZ, RZ, UR44 ;  /* 0x0000002cff007e24 */ /* 0x003fe2000f8e00ff */
[----:B------:R-:W-:Y:S02]  /*1a30*/  UMOV UR9, UR41 ;  /* 0x0000002900097c82 */ /* 0x000fe40008000000 */
[----:B------:R-:W-:-:S04]  /*1a40*/  UISETP.NE.AND UP0, UPT, UR4, 0x22, UPT ;  /* 0x000000220400788c */ /* 0x000fc8000bf05270 */
[----:B------:R-:W-:Y:S02]  /*1a50*/  USEL UR5, URZ, 0x1, UP0 ;  /* 0x000000013f057887 */ /* 0x000fe40008000000 */
[----:B------:R-:W-:Y:S02]  /*1a60*/  USEL UR8, UR4, URZ, UP0 ;  /* 0x0000003f04087287 */ /* 0x000fe40008000000 */
[----:B------:R-:W-:-:S06]  /*1a70*/  ULOP3.LUT UR5, UR40, UR5, URZ, 0x3c, !UPT ;  /* 0x0000000528057292 */ /* 0x000fcc000f8e3c3f */
[----:B------:R-:W-:-:S07]  /*1a80*/  IMAD.U32 R5, RZ, RZ, UR5 ;  /* 0x00000005ff057e24 */ /* 0x000fce000f8e00ff */
.L_x_26:
[----:B01----:R-:W-:Y:S05]  /*1a90*/  @!P0 BRA `(.L_x_20) ;  /* 0x0000000000048947 */ /* 0x003fea0003800000 */
[----:B------:R-:W-:Y:S01]  /*1aa0*/  BPT.TRAP 0x1 ;  /* 0x000000040000795c */ /* 0x000fe20000300000 */
.L_x_20:
[----:B------:R-:W0:Y:S01]  /*1ab0*/  S2UR UR5, SR_CgaCtaId ;  /* 0x00000000000579c3 */ /* 0x000e220000008800 */
[----:B------:R-:W-:Y:S01]  /*1ac0*/  UMOV UR4, 0x400 ;  /* 0x0000040000047882 */ /* 0x000fe20000000000 */
[----:B------:R-:W-:Y:S01]  /*1ad0*/  SHF.L.U32 R3, R5, 0x1f, RZ ;  /* 0x0000001f05037819 */ /* 0x000fe200000006ff */
[----:B0-----:R-:W-:-:S04]  /*1ae0*/  ULEA UR12, UR5, UR4, 0x18 ;  /* 0x00000004050c7291 */ /* 0x001fc8000f8ec03f */
[----:B------:R-:W-:-:S09]  /*1af0*/  ULEA UR4, UR8, UR12, 0x3 ;  /* 0x0000000c08047291 */ /* 0x000fd2000f8e183f */
[----:B------:R0:W1:Y:S01]  /*1b00*/  SYNCS.PHASECHK.TRANS64.TRYWAIT P1, [UR4], R3 ;  /* 0x00000003ff0075a7 */ /* 0x0000620008020144 */
[----:B------:R-:W-:Y:S05]  /*1b10*/  @!P0 BRA `(.L_x_21) ;  /* 0x0000000000048947 */ /* 0x000fea0003800000 */
[----:B------:R-:W-:Y:S01]  /*1b20*/  BPT.TRAP 0x1 ;  /* 0x000000040000795c */ /* 0x000fe20000300000 */
.L_x_21:
[----:B-1----:R-:W-:Y:S05]  /*1b30*/  @P1 BRA `(.L_x_22) ;  /* 0x0000000000081947 */ /* 0x002fea0003800000 */
[----:B------:R-:W1:Y:S02]  /*1b40*/  SYNCS.PHASECHK.TRANS64.TRYWAIT P1, [UR4], R3 ;  /* 0x00000003ff0075a7 */ /* 0x000e640008020144 */
[----:B-1----:R-:W-:Y:S05]  /*1b50*/  @!P1 BRA `(.L_x_23) ;  /* 0x0000004400f89947 */ /* 0x002fea0003800000 */
.L_x_22:
[----:B------:R-:W-:Y:S01]  /*1b60*/  ULEA UR6, UR8, UR11, 0x5 ;  /* 0x0000000b08067291 */ /* 0x000fe2000f8e283f */
[----:B------:R-:W-:Y:S01]  /*1b70*/  WARPGROUP.ARRIVE ;  /* 0x00000000000079c5 */ /* 0x000fe20000000000 */
[----:B------:R-:W-:Y:S01]  /*1b80*/  UIMAD UR4, UR8, 0x180, UR45 ;  /* 0x00000180080478a4 */ /* 0x000fe2000f8e022d */
[----:B------:R-:W-:Y:S01]  /*1b90*/  UMOV UR7, 0xc0000010 ;  /* 0xc000001000077882 */ /* 0x000fe20000000000 */
[----:B------:R-:W-:Y:S02]  /*1ba0*/  UMOV UR5, 0xc0000010 ;  /* 0xc000001000057882 */ /* 0x000fe40000000000 */
[----:B------:R-:W-:-:S05]  /*1bb0*/  UIADD3 UR10, UR4, 0x100, URZ ;  /* 0x00000100040a7890 */ /* 0x000fca000fffe03f */
[----:B------:R-:W-:Y:S01]  /*1bc0*/  HGMMA.64x16x16.F32.BF16 R32, gdesc[UR4], R32, gsb0 ;  /* 0x00200000042079f0 */ /* 0x000fe20008001820 */
[----:B------:R-:W-:Y:S01]  /*1bd0*/  UMOV UR5, 0xc0000010 ;  /* 0xc000001000057882 */ /* 0x000fe20000000000 */
[----:B------:R-:W-:Y:S01]  /*1be0*/  UMOV UR4, UR10 ;  /* 0x0000000a00047c82 */ /* 0x000fe20008000000 */
[----:B------:R-:W-:Y:S02]  /*1bf0*/  WARPGROUP.DEPBAR.LE gsb0, 0x0 ;  /* 0x00008000000079c5 */ /* 0x000fe40000010000 */
[----:B------:R-:W-:-:S06]  /*1c00*/  WARPGROUP.ARRIVE ;  /* 0x00000000000079c5 */ /* 0x000fcc0000000000 */
[----:B------:R-:W-:Y:S03]  /*1c10*/  HGMMA.64x16x16.F32.BF16 R24, gdesc[UR4], R24, gsb0 ;  /* 0x00200000041879f0 */ /* 0x000fe60008001818 */
[----:B------:R-:W-:Y:S02]  /*1c20*/  WARPGROUP.DEPBAR.LE gsb0, 0x0 ;  /* 0x00008000000079c5 */ /* 0x000fe40000010000 */
[----:B------:R-:W-:Y:S05]  /*1c30*/  @!P0 BRA `(.L_x_24) ;  /* 0x0000000000048947 */ /* 0x000fea0003800000 */
[----:B------:R-:W-:Y:S01]  /*1c40*/  BPT.TRAP 0x1 ;  /* 0x000000040000795c */ /* 0x000fe20000300000 */
.L_x_24:
[----:B------:R-:W-:Y:S01]  /*1c50*/  ULEA UR4, UR9, UR12, 0x3 ;  /* 0x0000000c09047291 */ /* 0x000fe2000f8e183f */
[----:B------:R-:W-:-:S03]  /*1c60*/  ISETP.GT.U32.AND P1, PT, R18, 0x1, PT ;  /* 0x000000011200780c */ /* 0x000fc60003f24070 */
[----:B------:R-:W-:-:S04]  /*1c70*/  UIADD3 UR4, UR4, 0x110, URZ ;  /* 0x0000011004047890 */ /* 0x000fc8000fffe03f */
[----:B------:R-:W-:-:S09]  /*1c80*/  UPRMT UR4, URZ, 0x654, UR4 ;  /* 0x000006543f047896 */ /* 0x000fd20008000004 */
[----:B------:R-:W-:Y:S01]  /*1c90*/  SYNCS.ARRIVE.TRANS64.RED.A1T0 RZ, [UR4], RZ ;  /* 0x000000ffffff79a7 */ /* 0x000fe20008100404 */
[----:B------:R-:W-:Y:S05]  /*1ca0*/  @P1 BRA `(.L_x_25) ;  /* 0x0000000000041947 */ /* 0x000fea0003800000 */
[----:B------:R-:W-:Y:S01]  /*1cb0*/  BPT.TRAP 0x1 ;  /* 0x000000040000795c */ /* 0x000fe20000300000 */
.L_x_25:
[----:B------:R-:W-:Y:S01]  /*1cc0*/  UIADD3 UR8, UR8, 0x1, URZ ;  /* 0x0000000108087890 */ /* 0x000fe2000fffe03f */
[C---:B------:R-:W-:Y:S01]  /*1cd0*/  ISETP.GT.AND P1, PT, R0.reuse, 0x1, PT ;  /* 0x000000010000780c */ /* 0x040fe20003f24270 */
[----:B------:R-:W-:Y:S01]  /*1ce0*/  UIADD3 UR9, UR9, 0x1, URZ ;  /* 0x0000000109097890 */ /* 0x000fe2000fffe03f */
[----:B------:R-:W-:Y:S01]  /*1cf0*/  VIADD R0, R0, 0xffffffff ;  /* 0xffffffff00007836 */ /* 0x000fe20000000000 */
[----:B------:R-:W-:Y:S02]  /*1d00*/  UISETP.NE.AND UP0, UPT, UR8, 0x22, UPT ;  /* 0x000000220800788c */ /* 0x000fe4000bf05270 */
[----:B------:R-:W-:Y:S02]  /*1d10*/  UISETP.NE.AND UP1, UPT, UR9, 0x22, UPT ;  /* 0x000000220900788c */ /* 0x000fe4000bf25270 */
[----:B------:R-:W-:Y:S02]  /*1d20*/  USEL UR4, URZ, 0x1, UP0 ;  /* 0x000000013f047887 */ /* 0x000fe40008000000 */
[----:B------:R-:W-:-:S02]  /*1d30*/  USEL UR8, UR8, URZ, UP0 ;  /* 0x0000003f08087287 */ /* 0x000fc40008000000 */
[----:B------:R-:W-:Y:S02]  /*1d40*/  USEL UR9, UR9, URZ, UP1 ;  /* 0x0000003f09097287 */ /* 0x000fe40008800000 */
[----:B------:R-:W-:Y:S01]  /*1d50*/  LOP3.LUT R5, R5, UR4, RZ, 0x3c, !PT ;  /* 0x0000000405057c12 */ /* 0x000fe2000f8e3cff */
[----:B------:R-:W-:Y:S09]  /*1d60*/  @P1 BRA `(.L_x_26) ;  /* 0xfffffffc00481947 */ /* 0x000ff2000383ffff */
.L_x_19:
[----:B01----:R-:W0:Y:S02]  /*1d70*/  LDC R0, c[0x0][0x28c] ;  /* 0x0000a300ff007b82 */ /* 0x003e240000000800 */
[----:B0-----:R-:W-:-:S13]  /*1d80*/  ISETP.GE.AND P1, PT, R0, 0x1, PT ;  /* 0x000000010000780c */ /* 0x001fda0003f26270 */
[----:B------:R-:W-:Y:S05]  /*1d90*/  @!P1 BRA `(.L_x_27) ;  /* 0x0000000000409947 */ /* 0x000fea0003800000 */
[----:B------:R-:W-:Y:S05]  /*1da0*/  @!P0 BRA `(.L_x_28) ;  /* 0x0000000000048947 */ /* 0x000fea0003800000 */
[----:B------:R-:W-:Y:S01]  /*1db0*/  BPT.TRAP 0x1 ;  /* 0x000000040000795c */ /* 0x000fe20000300000 */
.L_x_28:
[----:B------:R-:W0:Y:S01]  /*1dc0*/  S2UR UR7, SR_CgaCtaId ;  /* 0x00000000000779c3 */ /* 0x000e220000008800 */
[----:B------:R-:W-:Y:S01]  /*1dd0*/  UIADD3 UR6, UR44, UR41, URZ ;  /* 0x000000292c067290 */ /* 0x000fe2000fffe03f */
[----:B------:R-:W-:-:S03]  /*1de0*/  ISETP.GT.U32.AND P0, PT, R18, 0x1, PT ;  /* 0x000000011200780c */ /* 0x000fc60003f04070 */
[----:B------:R-:W-:-:S04]  /*1df0*/  UIMAD.WIDE.U32 UR4, UR6, -0xf0f0f0f, URZ ;  /* 0xf0f0f0f1060478a5 */ /* 0x000fc8000f8e003f */
[----:B------:R-:W-:-:S03]  /*1e00*/  USHF.R.U32.HI UR4, URZ, 0x5, UR5 ;  /* 0x000000053f047899 */ /* 0x000fc60008011605 */
[----:B------:R-:W-:Y:S01]  /*1e10*/  UMOV UR5, 0x400 ;  /* 0x0000040000057882 */ /* 0x000fe20000000000 */
[----:B------:R-:W-:Y:S02]  /*1e20*/  UIMAD UR6, UR4, -0x22, UR6 ;  /* 0xffffffde040678a4 */ /* 0x000fe4000f8e0206 */
[----:B0-----:R-:W-:-:S04]  /*1e30*/  ULEA UR5, UR7, UR5, 0x18 ;  /* 0x0000000507057291 */ /* 0x001fc8000f8ec03f */
[----:B------:R-:W-:-:S04]  /*1e40*/  ULEA UR6, UR6, UR5, 0x3 ;  /* 0x0000000506067291 */ /* 0x000fc8000f8e183f */
[----:B------:R-:W-:-:S04]  /*1e50*/  UIADD3 UR6, UR6, 0x110, URZ ;  /* 0x0000011006067890 */ /* 0x000fc8000fffe03f */
[----:B------:R-:W-:-:S09]  /*1e60*/  UPRMT UR6, URZ, 0x654, UR6 ;  /* 0x000006543f067896 */ /* 0x000fd20008000006 */
[----:B------:R-:W-:Y:S01]  /*1e70*/  SYNCS.ARRIVE.TRANS64.RED.A1T0 RZ, [UR6], RZ ;  /* 0x000000ffffff79a7 */ /* 0x000fe20008100406 */
[----:B------:R-:W-:Y:S05]  /*1e80*/  @P0 BRA `(.L_x_27) ;  /* 0x0000000000040947 */ /* 0x000fea0003800000 */
[----:B------:R-:W-:Y:S01]  /*1e90*/  BPT.TRAP 0x1 ;  /* 0x000000040000795c */ /* 0x000fe20000300000 */
.L_x_27:
[----:B------:R-:W-:Y:S01]  /*1ea0*/  UISETP.GE.U32.AND UP1, UPT, UR43, 0x22, UPT ;  /* 0x000000222b00788c */ /* 0x000fe2000bf26070 */
[----:B------:R-:W-:Y:S01]  /*1eb0*/  IMAD.SHL.U32 R3, R52, 0x10, RZ ;  /* 0x0000001034037824 */ /* 0x000fe200078e00ff */
[----:B------:R-:W-:Y:S01]  /*1ec0*/  UIADD3 UR41, UR43, UR41, URZ ;  /* 0x000000292b297290 */ /* 0x000fe2000fffe03f */
[----:B------:R-:W-:Y:S01]  /*1ed0*/  IMAD R9, R51, 0xc0, RZ ;  /* 0x000000c033097824 */ /* 0x000fe200078e02ff */
[----:B------:R-:W-:Y:S01]  /*1ee0*/  ULDC UR8, c[0x0][0x288] ;  /* 0x0000a20000087ab9 */ /* 0x000fe20000000800 */
[----:B------:R-:W-:Y:S01]  /*1ef0*/  SHF.R.S32.HI R15, RZ, 0x1f, R19 ;  /* 0x0000001fff0f7819 */ /* 0x000fe20000011413 */
[----:B------:R-:W-:Y:S01]  /*1f00*/  UISETP.GT.U32.AND UP0, UPT, UR41, 0x21, UPT ;  /* 0x000000212900788c */ /* 0x000fe2000bf04070 */
[C---:B------:R-:W-:Y:S01]  /*1f10*/  LOP3.LUT R6, R3.reuse, 0x6, R46, 0xf8, !PT ;  /* 0x0000000603067812 */ /* 0x040fe200078ef82e */
[----:B------:R-:W-:Y:S01]  /*1f20*/  ULDC.64 UR6, c[0x0][0x5d0] ;  /* 0x0001740000067ab9 */ /* 0x000fe20000000a00 */
[----:B------:R-:W-:Y:S01]  /*1f30*/  ISETP.GE.AND P0, PT, R3, UR8, PT ;  /* 0x0000000803007c0c */ /* 0x000fe2000bf06270 */
[----:B------:R-:W-:Y:S01]  /*1f40*/  UISETP.LT.U32.AND UP0, UPT, UR43, 0x22, UP0 ;  /* 0x000000222b00788c */ /* 0x000fe20008701070 */
[----:B------:R-:W-:Y:S01]  /*1f50*/  SHF.R.S32.HI R7, RZ, 0x1f, R6 ;  /* 0x0000001fff077819 */ /* 0x000fe20000011406 */
[----:B------:R-:W-:Y:S01]  /*1f60*/  @UP1 UIMAD.WIDE.U32 UR4, UR41, -0xf0f0f0f, URZ ;  /* 0xf0f0f0f1290418a5 */ /* 0x000fe2000f8e003f */
[----:B------:R-:W-:-:S03]  /*1f70*/  IMAD R0, R15, UR6, RZ ;  /* 0x000000060f007c24 */ /* 0x000fc6000f8e02ff */
[----:B------:R-:W-:Y:S01]  /*1f80*/  @UP1 USHF.R.U32.HI UR4, URZ, 0x5, UR5 ;  /* 0x000000053f041899 */ /* 0x000fe20008011605 */
[C---:B------:R-:W-:Y:S01]  /*1f90*/  IMAD.WIDE.U32 R4, R19.reuse, UR6, R6 ;  /* 0x0000000613047c25 */ /* 0x040fe2000f8e0006 */
[----:B------:R-:W-:Y:S01]  /*1fa0*/  USEL UR6, URZ, 0x1, !UP0 ;  /* 0x000000013f067887 */ /* 0x000fe2000c000000 */
[----:B------:R-:W-:Y:S02]  /*1fb0*/  ULDC UR5, c[0x0][0x284] ;  /* 0x0000a10000057ab9 */ /* 0x000fe40000000800 */
[----:B------:R-:W-:Y:S01]  /*1fc0*/  IMAD R11, R19, UR7, R0 ;  /* 0x00000007130b7c24 */ /* 0x000fe2000f8e0200 */
[----:B------:R-:W-:Y:S01]  /*1fd0*/  ISETP.GE.OR P0, PT, R9, UR5, P0 ;  /* 0x0000000509007c0c */ /* 0x000fe20008706670 */
[----:B------:R-:W-:Y:S01]  /*1fe0*/  ULOP3.LUT UR40, UR40, UR6, URZ, 0x3c, !UPT ;  /* 0x0000000628287292 */ /* 0x000fe2000f8e3c3f */
[----:B------:R-:W-:Y:S02]  /*1ff0*/  IMAD.MOV.U32 R0, RZ, RZ, -0x1 ;  /* 0xffffffffff007424 */ /* 0x000fe400078e00ff */
[----:B------:R-:W-:Y:S01]  /*2000*/  IMAD.IADD R5, R5, 0x1, R11 ;  /* 0x0000000105057824 */ /* 0x000fe200078e020b */
[----:B------:R-:W-:-:S08]  /*2010*/  @UP1 ULOP3.LUT UR40, UR40, 0x1, UR4, 0x78, !UPT ;  /* 0x0000000128281892 */ /* 0x000fd0000f8e7804 */
[----:B------:R-:W-:Y:S05]  /*2020*/  @P0 BRA `(.L_x_29) ;  /* 0x00000014006c0947 */ /* 0x000fea0003800000 */
[----:B------:R-:W0:Y:S01]  /*2030*/  LDC.64 R10, c[0x0][0x5c8] ;  /* 0x00017200ff0a7b82 */ /* 0x000e220000000a00 */
[----:B-----5:R-:W-:Y:S01]  /*2040*/  FSETP.NEU.AND P1, PT, R41, RZ, PT ;  /* 0x000000ff2900720b */ /* 0x020fe20003f2d000 */
[----:B------:R-:W-:Y:S01]  /*2050*/  IMAD.WIDE R12, R51, 0xc0, R22 ;  /* 0x000000c0330c7825 */ /* 0x000fe200078e0216 */
[----:B------:R-:W-:Y:S03]  /*2060*/  BSSY B0, `(.L_x_29) ;  /* 0x0000157000007945 */ /* 0x000fe60003800000 */
[----:B------:R-:W-:Y:S02]  /*2070*/  IMAD.IADD R68, R50, 0x1, -R9 ;  /* 0x0000000132447824 */ /* 0x000fe400078e0a09 */
[----:B------:R-:W-:-:S03]  /*2080*/  IMAD.IADD R3, R42, 0x1, -R3 ;  /* 0x000000012a037824 */ /* 0x000fc600078e0a03 */
[----:B------:R-:W-:-:S04]  /*2090*/  ISETP.GT.AND P2, PT, R68, RZ, PT ;  /* 0x000000ff4400720c */ /* 0x000fc80003f44270 */
[----:B------:R-:W-:Y:S01]  /*20a0*/  ISETP.GT.AND P0, PT, R3, RZ, P2 ;  /* 0x000000ff0300720c */ /* 0x000fe20001704270 */
[-C--:B0-----:R-:W-:Y:S02]  /*20b0*/  IMAD R8, R13, R10.reuse, RZ ;  /* 0x0000000a0d087224 */ /* 0x081fe400078e02ff */
[----:B------:R-:W-:-:S04]  /*20c0*/  IMAD.WIDE.U32 R58, R12, R10, R4 ;  /* 0x0000000a0c3a7225 */ /* 0x000fc800078e0004 */
[----:B------:R-:W-:-:S04]  /*20d0*/  IMAD R5, R12, R11, R8 ;  /* 0x0000000b0c057224 */ /* 0x000fc800078e0208 */
[----:B------:R-:W-:Y:S01]  /*20e0*/  IMAD.IADD R61, R59, 0x1, R5 ;  /* 0x000000013b3d7824 */ /* 0x000fe200078e0205 */
[----:B------:R-:W-:Y:S06]  /*20f0*/  @!P1 BRA `(.L_x_30) ;  /* 0x0000000c00d89947 */ /* 0x000fec0003800000 */
[----:B------:R-:W0:Y:S01]  /*2100*/  LDC.64 R8, c[0x0][0x5b8] ;  /* 0x00016e00ff087b82 */ /* 0x000e220000000a00 */
[----:B------:R-:W-:-:S07]  /*2110*/  ULDC.64 UR4, c[0x0][0x5c0] ;  /* 0x0001700000047ab9 */ /* 0x000fce0000000a00 */
[----:B------:R-:W1:Y:S08]  /*2120*/  LDC.64 R20, c[0x0][0x5b0] ;  /* 0x00016c00ff147b82 */ /* 0x000e700000000a00 */
[----:B------:R-:W2:Y:S01]  /*2130*/  LDC.64 R4, c[0x0][0x5a8] ;  /* 0x00016a00ff047b82 */ /* 0x000ea20000000a00 */
[-C--:B0-----:R-:W-:Y:S02]  /*2140*/  IMAD R14, R15, R8.reuse, RZ ;  /* 0x000000080f0e7224 */ /* 0x081fe400078e02ff */
[----:B------:R-:W-:-:S04]  /*2150*/  IMAD.WIDE.U32 R52, R19, R8, R6 ;  /* 0x0000000813347225 */ /* 0x000fc800078e0006 */
[----:B------:R-:W-:Y:S02]  /*2160*/  IMAD R71, R19, R9, R14 ;  /* 0x0000000913477224 */ /* 0x000fe400078e020e */
[-C--:B-1----:R-:W-:Y:S02]  /*2170*/  IMAD R9, R13, R20.reuse, RZ ;  /* 0x000000140d097224 */ /* 0x082fe400078e02ff */
[----:B------:R-:W-:Y:S02]  /*2180*/  IMAD.IADD R15, R53, 0x1, R71 ;  /* 0x00000001350f7824 */ /* 0x000fe400078e0247 */
[----:B------:R-:W-:Y:S02]  /*2190*/  IMAD.MOV.U32 R14, RZ, RZ, R52 ;  /* 0x000000ffff0e7224 */ /* 0x000fe400078e0034 */
[C---:B------:R-:W-:Y:S02]  /*21a0*/  IMAD R73, R12.reuse, R21, R9 ;  /* 0x000000150c497224 */ /* 0x040fe400078e0209 */
[----:B------:R-:W-:-:S04]  /*21b0*/  IMAD.WIDE.U32 R54, R12, R20, R14 ;  /* 0x000000140c367225 */ /* 0x000fc800078e000e */
[----:B------:R-:W-:Y:S01]  /*21c0*/  IMAD.IADD R9, R55, 0x1, R73 ;  /* 0x0000000137097824 */ /* 0x000fe200078e0249 */
[----:B--2---:R-:W-:-:S04]  /*21d0*/  LEA R56, P1, R54, R4, 0x1 ;  /* 0x0000000436387211 */ /* 0x004fc800078208ff */
[----:B------:R-:W-:-:S05]  /*21e0*/  LEA.HI.X R57, R54, R5, R9, 0x1, P1 ;  /* 0x0000000536397211 */ /* 0x000fca00008f0c09 */
[----:B------:R-:W2:Y:S01]  /*21f0*/  @P0 LDG.E.LTC128B.U16 R9, desc[UR38][R56.64] ;  /* 0x0000002638090981 */ /* 0x000ea2000c1e1520 */
[----:B------:R-:W-:Y:S01]  /*2200*/  IMAD.WIDE.U32 R54, R12, R20, R6 ;  /* 0x000000140c367225 */ /* 0x000fe200078e0006 */
[----:B------:R-:W-:Y:S03]  /*2210*/  BSSY B1, `(.L_x_31) ;  /* 0x0000012000017945 */ /* 0x000fe60003800000 */
[----:B------:R-:W-:Y:S02]  /*2220*/  IMAD.IADD R55, R73, 0x1, R55 ;  /* 0x0000000149377824 */ /* 0x000fe400078e0237 */
[----:B------:R-:W-:-:S04]  /*2230*/  IMAD.WIDE.U32 R54, R19, R8, R54 ;  /* 0x0000000813367225 */ /* 0x000fc800078e0036 */
[----:B--2---:R-:W-:-:S04]  /*2240*/  IMAD.U32 R60, R9, 0x10000, RZ ;  /* 0x00010000093c7824 */ /* 0x004fc800078e00ff */
[----:B------:R-:W-:Y:S01]  /*2250*/  FMUL R51, R60, R41 ;  /* 0x000000293c337220 */ /* 0x000fe20000400000 */
[----:B------:R-:W-:-:S03]  /*2260*/  LEA R60, P1, R58, UR4, 0x1 ;  /* 0x000000043a3c7c11 */ /* 0x000fc6000f8208ff */
[----:B------:R-:W-:Y:S01]  /*2270*/  FFMA R51, R32, R40, R51 ;  /* 0x0000002820337223 */ /* 0x000fe20000000033 */
[----:B------:R-:W-:Y:S01]  /*2280*/  LEA.HI.X R61, R58, UR5, R61, 0x1, P1 ;  /* 0x000000053a3d7c11 */ /* 0x000fe200088f0c3d */
[----:B------:R-:W-:Y:S01]  /*2290*/  IMAD.IADD R32, R71, 0x1, R55 ;  /* 0x0000000147207824 */ /* 0x000fe200078e0237 */
[----:B------:R-:W-:Y:S02]  /*22a0*/  ISETP.GT.AND P1, PT, R3, 0x1, P2 ;  /* 0x000000010300780c */ /* 0x000fe40001724270 */
[----:B------:R-:W-:Y:S02]  /*22b0*/  F2FP.BF16.F32.PACK_AB R51, RZ, R51 ;  /* 0x00000033ff33723e */ /* 0x000fe400000010ff */
[----:B------:R-:W-:Y:S02]  /*22c0*/  LEA R58, P3, R54, R4, 0x1 ;  /* 0x00000004363a7211 */ /* 0x000fe400078608ff */
[----:B------:R-:W-:Y:S01]  /*22d0*/  SHF.L.U64.HI R55, R20, 0x3, R21 ;  /* 0x0000000314377819 */ /* 0x000fe20000010215 */
[----:B------:R0:W-:Y:S01]  /*22e0*/  @P0 STG.E.U16 desc[UR38][R60.64], R51 ;  /* 0x000000333c000986 */ /* 0x0001e2000c101526 */
[----:B------:R-:W-:Y:S01]  /*22f0*/  LEA.HI.X R59, R54, R5, R32, 0x1, P3 ;  /* 0x00000005363b7211 */ /* 0x000fe200018f0c20 */
[----:B------:R-:W-:-:S04]  /*2300*/  IMAD.SHL.U32 R54, R20, 0x8, RZ ;  /* 0x0000000814367824 */ /* 0x000fc800078e00ff */
[----:B------:R-:W-:Y:S05]  /*2310*/  @!P1 BRA `(.L_x_32) ;  /* 0x0000000000049947 */ /* 0x000fea0003800000 */
[----:B------:R1:W5:Y:S02]  /*2320*/  LDG.E.LTC128B.U16 R9, desc[UR38][R58.64+0x2] ;  /* 0x000002263a097981 */ /* 0x000364000c1e1520 */
.L_x_32:
[----:B------:R-:W-:Y:S05]  /*2330*/  BSYNC B1 ;  /* 0x0000000000017941 */ /* 0x000fea0003800000 */
.L_x_31:
[----:B------:R-:W-:Y:S01]  /*2340*/  IMAD.WIDE.U32 R62, R12, R20, R54 ;  /* 0x000000140c3e7225 */ /* 0x000fe200078e0036 */
[----:B------:R-:W-:-:S03]  /*2350*/  ISETP.GT.AND P0, PT, R68, 0x8, PT ;  /* 0x000000084400780c */ /* 0x000fc60003f04270 */
[----:B-----5:R-:W-:Y:S01]  /*2360*/  IMAD.U32 R32, R9, 0x10000, RZ ;  /* 0x0001000009207824 */ /* 0x020fe200078e00ff */
[----:B0-----:R-:W-:Y:S01]  /*2370*/  IADD3 R51, P4, R52, R62, RZ ;  /* 0x0000003e34337210 */ /* 0x001fe20007f9e0ff */
[----:B------:R-:W-:Y:S01]  /*2380*/  IMAD.IADD R75, R73, 0x1, R63 ;  /* 0x00000001494b7824 */ /* 0x000fe200078e023f */
[----:B------:R-:W-:Y:S01]  /*2390*/  ISETP.GT.AND P3, PT, R3, RZ, P0 ;  /* 0x000000ff0300720c */ /* 0x000fe20000764270 */
[----:B------:R-:W-:Y:S02]  /*23a0*/  FMUL R32, R32, R41 ;  /* 0x0000002920207220 */ /* 0x000fe40000400000 */
[----:B------:R-:W-:Y:S02]  /*23b0*/  IMAD.X R56, R75, 0x1, R15, P4 ;  /* 0x000000014b387824 */ /* 0x000fe400020e060f */
[----:B------:R-:W-:Y:S01]  /*23c0*/  FFMA R33, R33, R40, R32 ;  /* 0x0000002821217223 */ /* 0x000fe20000000020 */
[----:B------:R-:W-:-:S04]  /*23d0*/  LEA R32, P4, R51, R4, 0x1 ;  /* 0x0000000433207211 */ /* 0x000fc800078808ff */
[----:B------:R-:W-:Y:S02]  /*23e0*/  F2FP.BF16.F32.PACK_AB R57, RZ, R33 ;  /* 0x00000021ff39723e */ /* 0x000fe400000010ff */
[----:B------:R-:W-:Y:S02]  /*23f0*/  LEA.HI.X R33, R51, R5, R56, 0x1, P4 ;  /* 0x0000000533217211 */ /* 0x000fe400020f0c38 */
[----:B------:R-:W-:Y:S01]  /*2400*/  PRMT R51, R9, 0x7610, R51 ;  /* 0x0000761009337816 */ /* 0x000fe20000000033 */
[----:B------:R0:W-:Y:S05]  /*2410*/  @P1 STG.E.U16 desc[UR38][R60.64+0x2], R57 ;  /* 0x000002393c001986 */ /* 0x0001ea000c101526 */
[----:B------:R2:W3:Y:S01]  /*2420*/  @P3 LDG.E.LTC128B.U16 R51, desc[UR38][R32.64] ;  /* 0x0000002620333981 */ /* 0x0004e2000c1e1520 */
[C---:B------:R-:W-:Y:S01]  /*2430*/  IMAD.SHL.U32 R67, R43.reuse, 0x2, RZ ;  /* 0x000000022b437824 */ /* 0x040fe200078e00ff */
[----:B------:R-:W-:Y:S01]  /*2440*/  SHF.L.U64.HI R69, R43, 0x1, R44 ;  /* 0x000000012b457819 */ /* 0x000fe2000001022c */
[----:B------:R-:W-:Y:S01]  /*2450*/  BSSY B1, `(.L_x_33) ;  /* 0x0000011000017945 */ /* 0x000fe20003800000 */
[----:B------:R-:W-:-:S05]  /*2460*/  IADD3 R56, P1, R6, R62, RZ ;  /* 0x0000003e06387210 */ /* 0x000fca0007f3e0ff */
[----:B0-----:R-:W-:Y:S01]  /*2470*/  IMAD.X R57, R7, 0x1, R75, P1 ;  /* 0x0000000107397824 */ /* 0x001fe200008e064b */
[----:B------:R-:W-:Y:S01]  /*2480*/  ISETP.GT.AND P1, PT, R3, 0x1, P0 ;  /* 0x000000010300780c */ /* 0x000fe20000724270 */
[----:B------:R-:W-:-:S03]  /*2490*/  IMAD.WIDE.U32 R56, R19, R8, R56 ;  /* 0x0000000813387225 */ /* 0x000fc600078e0038 */
[----:B--2---:R-:W-:Y:S01]  /*24a0*/  LEA R32, P5, R56, R4, 0x1 ;  /* 0x0000000438207211 */ /* 0x004fe200078a08ff */
[----:B---3--:R-:W-:-:S04]  /*24b0*/  IMAD.U32 R64, R51, 0x10000, RZ ;  /* 0x0001000033407824 */ /* 0x008fc800078e00ff */
[----:B------:R-:W-:Y:S01]  /*24c0*/  FMUL R9, R64, R41 ;  /* 0x0000002940097220 */ /* 0x000fe20000400000 */
[----:B------:R-:W-:-:S03]  /*24d0*/  IADD3 R64, P4, R67, R60, RZ ;  /* 0x0000003c43407210 */ /* 0x000fc60007f9e0ff */
[----:B------:R-:W-:Y:S01]  /*24e0*/  FFMA R9, R34, R40, R9 ;  /* 0x0000002822097223 */ /* 0x000fe20000000009 */
[----:B------:R-:W-:Y:S02]  /*24f0*/  IMAD.IADD R34, R71, 0x1, R57 ;  /* 0x0000000147227824 */ /* 0x000fe400078e0239 */
[----:B------:R-:W-:Y:S02]  /*2500*/  IMAD.X R65, R69, 0x1, R61, P4 ;  /* 0x0000000145417824 */ /* 0x000fe400020e063d */
[----:B------:R-:W-:Y:S02]  /*2510*/  F2FP.BF16.F32.PACK_AB R9, RZ, R9 ;  /* 0x00000009ff09723e */ /* 0x000fe400000010ff */
[----:B------:R-:W-:-:S03]  /*2520*/  LEA.HI.X R33, R56, R5, R34, 0x1, P5 ;  /* 0x0000000538217211 */ /* 0x000fc600028f0c22 */
[----:B------:R0:W-:Y:S01]  /*2530*/  @P3 STG.E.U16 desc[UR38][R64.64], R9 ;  /* 0x0000000940003986 */ /* 0x0001e2000c101526 */
[----:B------:R-:W-:Y:S05]  /*2540*/  @!P1 BRA `(.L_x_34) ;  /* 0x0000000000049947 */ /* 0x000fea0003800000 */
[----:B------:R2:W5:Y:S02]  /*2550*/  LDG.E.LTC128B.U16 R51, desc[UR38][R32.64+0x2] ;  /* 0x0000022620337981 */ /* 0x000564000c1e1520 */
.L_x_34:
[----:B------:R-:W-:Y:S05]  /*2560*/  BSYNC B1 ;  /* 0x0000000000017941 */ /* 0x000fea0003800000 */
.L_x_33:
[----:B-----5:R-:W-:Y:S01]  /*2570*/  IMAD.U32 R34, R51, 0x10000, RZ ;  /* 0x0001000033227824 */ /* 0x020fe200078e00ff */
[----:B------:R-:W-:Y:S01]  /*2580*/  ISETP.GT.AND P3, PT, R3, 0x8, P2 ;  /* 0x000000080300780c */ /* 0x000fe20001764270 */
[----:B------:R-:W-:Y:S02]  /*2590*/  BSSY B1, `(.L_x_35) ;  /* 0x0000007000017945 */ /* 0x000fe40003800000 */
[----:B------:R-:W-:-:S04]  /*25a0*/  FMUL R34, R34, R41 ;  /* 0x0000002922227220 */ /* 0x000fc80000400000 */
[----:B------:R-:W-:-:S05]  /*25b0*/  FFMA R34, R35, R40, R34 ;  /* 0x0000002823227223 */ /* 0x000fca0000000022 */
[----:B------:R-:W-:-:S05]  /*25c0*/  F2FP.BF16.F32.PACK_AB R34, RZ, R34 ;  /* 0x00000022ff22723e */ /* 0x000fca00000010ff */
[----:B------:R3:W-:Y:S01]  /*25d0*/  @P1 STG.E.U16 desc[UR38][R64.64+0x2], R34 ;  /* 0x0000022240001986 */ /* 0x0007e2000c101526 */
[----:B------:R-:W-:Y:S05]  /*25e0*/  @!P3 BRA `(.L_x_36) ;  /* 0x000000000004b947 */ /* 0x000fea0003800000 */
[----:B------:R4:W5:Y:S02]  /*25f0*/  LDG.E.LTC128B.U16 R51, desc[UR38][R58.64+0x10] ;  /* 0x000010263a337981 */ /* 0x000964000c1e1520 */
.L_x_36:
[----:B------:R-:W-:Y:S05]  /*2600*/  BSYNC B1 ;  /* 0x0000000000017941 */ /* 0x000fea0003800000 */
.L_x_35:
[----:B---3-5:R-:W-:Y:S01]  /*2610*/  IMAD.U32 R34, R51, 0x10000, RZ ;  /* 0x0001000033227824 */ /* 0x028fe200078e00ff */
[----:B------:R-:W-:Y:S01]  /*2620*/  ISETP.GT.AND P2, PT, R3, 0x9, P2 ;  /* 0x000000090300780c */ /* 0x000fe20001744270 */
[----:B------:R-:W-:Y:S02]  /*2630*/  BSSY B1, `(.L_x_37) ;  /* 0x0000007000017945 */ /* 0x000fe40003800000 */
[----:B0-----:R-:W-:-:S04]  /*2640*/  FMUL R9, R34, R41 ;  /* 0x0000002922097220 */ /* 0x001fc80000400000 */
[----:B------:R-:W-:-:S05]  /*2650*/  FFMA R9, R36, R40, R9 ;  /* 0x0000002824097223 */ /* 0x000fca0000000009 */
[----:B------:R-:W-:-:S05]  /*2660*/  F2FP.BF16.F32.PACK_AB R9, RZ, R9 ;  /* 0x00000009ff09723e */ /* 0x000fca00000010ff */
[----:B------:R0:W-:Y:S01]  /*2670*/  @P3 STG.E.U16 desc[UR38][R60.64+0x10], R9 ;  /* 0x000010093c003986 */ /* 0x0001e2000c101526 */
[----:B------:R-:W-:Y:S05]  /*2680*/  @!P2 BRA `(.L_x_38) ;  /* 0x000000000004a947 */ /* 0x000fea0003800000 */
[----:B------:R3:W5:Y:S02]  /*2690*/  LDG.E.LTC128B.U16 R51, desc[UR38][R58.64+0x12] ;  /* 0x000012263a337981 */ /* 0x000764000c1e1520 */
.L_x_38:
[----:B------:R-:W-:Y:S05]  /*26a0*/  BSYNC B1 ;  /* 0x0000000000017941 */ /* 0x000fea0003800000 */
.L_x_37:
        /* <DEDUP_REMOVED lines=9> */
.L_x_40:
[----:B------:R-:W-:Y:S05]  /*2740*/  BSYNC B1 ;  /* 0x0000000000017941 */ /* 0x000fea0003800000 */
.L_x_39:
[----:B0----5:R-:W-:Y:S01]  /*2750*/  IMAD.U32 R34, R51, 0x10000, RZ ;  /* 0x0001000033227824 */ /* 0x021fe200078e00ff */
        /* <DEDUP_REMOVED lines=8> */
.L_x_42:
[----:B------:R-:W-:Y:S05]  /*27e0*/  BSYNC B1 ;  /* 0x0000000000017941 */ /* 0x000fea0003800000 */
.L_x_41:
[----:B0-2---:R-:W-:Y:S01]  /*27f0*/  IMAD.MOV.U32 R32, RZ, RZ, R62 ;  /* 0x000000ffff207224 */ /* 0x005fe200078e003e */
[----:B------:R-:W-:Y:S01]  /*2800*/  ISETP.GT.AND P0, PT, R68, 0x80, PT ;  /* 0x000000804400780c */ /* 0x000fe20003f04270 */
[----:B------:R-:W-:Y:S02]  /*2810*/  IMAD.MOV.U32 R33, RZ, RZ, R75 ;  /* 0x000000ffff217224 */ /* 0x000fe400078e004b */
[----:B-----5:R-:W-:Y:S01]  /*2820*/  IMAD.U32 R34, R51, 0x10000, RZ ;  /* 0x0001000033227824 */ /* 0x020fe200078e00ff */
[----:B------:R-:W-:Y:S01]  /*2830*/  ISETP.GT.AND P2, PT, R3, RZ, P0 ;  /* 0x000000ff0300720c */ /* 0x000fe20000744270 */
[----:B------:R-:W-:-:S04]  /*2840*/  IMAD.WIDE.U32 R56, R20, 0x78, R32 ;  /* 0x0000007814387825 */ /* 0x000fc800078e0020 */
[----:B------:R-:W-:Y:S01]  /*2850*/  FMUL R34, R34, R41 ;  /* 0x0000002922227220 */ /* 0x000fe20000400000 */
[----:B------:R-:W-:Y:S01]  /*2860*/  IMAD R21, R21, 0x78, RZ ;  /* 0x0000007815157824 */ /* 0x000fe200078e02ff */
[----:B------:R-:W-:Y:S02]  /*2870*/  IADD3 R9, P3, R52, R56, RZ ;  /* 0x0000003834097210 */ /* 0x000fe40007f7e0ff */
[----:B------:R-:W-:Y:S01]  /*2880*/  FFMA R34, R39, R40, R34 ;  /* 0x0000002827227223 */ /* 0x000fe20000000022 */
[----:B------:R-:W-:-:S04]  /*2890*/  IMAD.IADD R61, R57, 0x1, R21 ;  /* 0x00000001393d7824 */ /* 0x000fc800078e0215 */
[----:B------:R-:W-:Y:S01]  /*28a0*/  F2FP.BF16.F32.PACK_AB R34, RZ, R34 ;  /* 0x00000022ff22723e */ /* 0x000fe200000010ff */
[----:B------:R-:W-:Y:S01]  /*28b0*/  IMAD.X R36, R61, 0x1, R15, P3 ;  /* 0x000000013d247824 */ /* 0x000fe200018e060f */
[C---:B------:R-:W-:Y:S02]  /*28c0*/  LEA R32, P3, R9.reuse, R4, 0x1 ;  /* 0x0000000409207211 */ /* 0x040fe400078608ff */
[----:B------:R-:W-:Y:S02]  /*28d0*/  PRMT R35, R34, 0x7610, R35 ;  /* 0x0000761022237816 */ /* 0x000fe40000000023 */
[----:B------:R-:W-:-:S03]  /*28e0*/  LEA.HI.X R33, R9, R5, R36, 0x1, P3 ;  /* 0x0000000509217211 */ /* 0x000fc600018f0c24 */
[----:B------:R0:W-:Y:S04]  /*28f0*/  @P1 STG.E.U16 desc[UR38][R64.64+0x12], R35 ;  /* 0x0000122340001986 */ /* 0x0001e8000c101526 */
[----:B------:R2:W2:Y:S01]  /*2900*/  @P2 LDG.E.LTC128B.U16 R51, desc[UR38][R32.64] ;  /* 0x0000002620332981 */ /* 0x0004a2000c1e1520 */
[----:B-1-34-:R-:W-:Y:S01]  /*2910*/  IMAD R59, R11, 0xf0, RZ ;  /* 0x000000f00b3b7824 */ /* 0x01afe200078e02ff */
[----:B------:R-:W-:Y:S01]  /*2920*/  ISETP.GT.AND P3, PT, R3, 0x1, P0 ;  /* 0x000000010300780c */ /* 0x000fe20000764270 */
[----:B------:R-:W-:Y:S01]  /*2930*/  BSSY B1, `(.L_x_43) ;  /* 0x0000016000017945 */ /* 0x000fe20003800000 */
[----:B0-----:R-:W-:-:S04]  /*2940*/  IMAD.WIDE.U32 R34, R20, 0x78, R54 ;  /* 0x0000007814227825 */ /* 0x001fc800078e0036 */
[----:B------:R-:W-:Y:S01]  /*2950*/  IMAD.WIDE.U32 R64, R10, 0xf0, R64 ;  /* 0x000000f00a407825 */ /* 0x000fe200078e0040 */
[----:B--2---:R-:W-:-:S03]  /*2960*/  IADD3 R32, P4, R54, R34, RZ ;  /* 0x0000002236207210 */ /* 0x004fc60007f9e0ff */
[----:B------:R-:W-:Y:S02]  /*2970*/  IMAD.IADD R35, R21, 0x1, R35 ;  /* 0x0000000115237824 */ /* 0x000fe400078e0223 */
[----:B------:R-:W-:Y:S02]  /*2980*/  IMAD.IADD R11, R65, 0x1, R59 ;  /* 0x00000001410b7824 */ /* 0x000fe400078e023b */
[----:B------:R-:W-:-:S03]  /*2990*/  IMAD.WIDE.U32 R36, R12, R20, R34 ;  /* 0x000000140c247225 */ /* 0x000fc600078e0022 */
[----:B------:R-:W-:-:S04]  /*29a0*/  IADD3 R36, P1, R6, R36, RZ ;  /* 0x0000002406247210 */ /* 0x000fc80007f3e0ff */
[----:B------:R-:W-:-:S03]  /*29b0*/  IADD3.X R37, R7, R73, R37, P1, !PT ;  /* 0x0000004907257210 */ /* 0x000fc60000ffe425 */
[----:B------:R-:W-:-:S04]  /*29c0*/  IMAD.WIDE.U32 R36, R19, R8, R36 ;  /* 0x0000000813247225 */ /* 0x000fc800078e0024 */
[----:B------:R-:W-:-:S04]  /*29d0*/  IMAD.U32 R38, R51, 0x10000, RZ ;  /* 0x0001000033267824 */ /* 0x000fc800078e00ff */
[----:B------:R-:W-:Y:S01]  /*29e0*/  FMUL R9, R38, R41 ;  /* 0x0000002926097220 */ /* 0x000fe20000400000 */
[----:B------:R-:W-:-:S03]  /*29f0*/  LEA R38, P1, R36, R4, 0x1 ;  /* 0x0000000424267211 */ /* 0x000fc600078208ff */
[----:B------:R-:W-:-:S05]  /*2a00*/  FFMA R9, R24, R40, R9 ;  /* 0x0000002818097223 */ /* 0x000fca0000000009 */
[----:B------:R-:W-:Y:S01]  /*2a10*/  F2FP.BF16.F32.PACK_AB R10, RZ, R9 ;  /* 0x00000009ff0a723e */ /* 0x000fe200000010ff */
[----:B------:R-:W-:-:S03]  /*2a20*/  IMAD.IADD R9, R71, 0x1, R37 ;  /* 0x0000000147097824 */ /* 0x000fc600078e0225 */
[----:B------:R-:W-:Y:S01]  /*2a30*/  PRMT R21, R10, 0x7610, R21 ;  /* 0x000076100a157816 */ /* 0x000fe20000000015 */
[----:B------:R-:W-:Y:S01]  /*2a40*/  @P2 IMAD.MOV.U32 R10, RZ, RZ, R64 ;  /* 0x000000ffff0a2224 */ /* 0x000fe200078e0040 */
[----:B------:R-:W-:-:S04]  /*2a50*/  LEA.HI.X R39, R36, R5, R9, 0x1, P1 ;  /* 0x0000000524277211 */ /* 0x000fc800008f0c09 */
[----:B------:R0:W-:Y:S01]  /*2a60*/  @P2 STG.E.U16 desc[UR38][R10.64], R21 ;  /* 0x000000150a002986 */ /* 0x0001e2000c101526 */
[----:B------:R-:W-:Y:S05]  /*2a70*/  @!P3 BRA `(.L_x_44) ;  /* 0x000000000004b947 */ /* 0x000fea0003800000 */
[----:B------:R1:W5:Y:S02]  /*2a80*/  LDG.E.LTC128B.U16 R51, desc[UR38][R38.64+0x2] ;  /* 0x0000022626337981 */ /* 0x000364000c1e1520 */
.L_x_44:
[----:B------:R-:W-:Y:S05]  /*2a90*/  BSYNC B1 ;  /* 0x0000000000017941 */ /* 0x000fea0003800000 */
.L_x_43:
[----:B-----5:R-:W-:Y:S01]  /*2aa0*/  IMAD.U32 R14, R51, 0x10000, RZ ;  /* 0x00010000330e7824 */ /* 0x020fe200078e00ff */
[----:B------:R-:W-:Y:S01]  /*2ab0*/  ISETP.GT.AND P1, PT, R68, 0x88, PT ;  /* 0x000000884400780c */ /* 0x000fe20003f24270 */
[----:B------:R-:W-:Y:S01]  /*2ac0*/  @P3 IMAD.MOV.U32 R24, RZ, RZ, R64 ;  /* 0x000000ffff183224 */ /* 0x000fe200078e0040 */
[----:B------:R-:W-:Y:S01]  /*2ad0*/  BSSY B1, `(.L_x_45) ;  /* 0x0000010000017945 */ /* 0x000fe20003800000 */
[----:B------:R-:W-:Y:S01]  /*2ae0*/  FMUL R14, R14, R41 ;  /* 0x000000290e0e7220 */ /* 0x000fe20000400000 */
[----:B------:R-:W-:Y:S01]  /*2af0*/  IMAD.X R33, R35, 0x1, R55, P4 ;  /* 0x0000000123217824 */ /* 0x000fe200020e0637 */
[----:B------:R-:W-:Y:S02]  /*2b00*/  IADD3 R52, P2, P4, R52, R56, R54 ;  /* 0x0000003834347210 */ /* 0x000fe40007c5e036 */
[----:B------:R-:W-:Y:S01]  /*2b10*/  FFMA R14, R25, R40, R14 ;  /* 0x00000028190e7223 */ /* 0x000fe2000000000e */
[----:B------:R-:W-:Y:S01]  /*2b20*/  @P3 IMAD.MOV.U32 R25, RZ, RZ, R11 ;  /* 0x000000ffff193224 */ /* 0x000fe200078e000b */
[----:B------:R-:W-:Y:S01]  /*2b30*/  IADD3.X R15, R15, R61, R55, P2, P4 ;  /* 0x0000003d0f0f7210 */ /* 0x000fe200017e8437 */
[----:B0-----:R-:W-:Y:S01]  /*2b40*/  IMAD.WIDE.U32 R20, R12, R20, R32 ;  /* 0x000000140c147225 */ /* 0x001fe200078e0020 */
[----:B------:R-:W-:-:S02]  /*2b50*/  ISETP.GT.AND P2, PT, R3, RZ, P1 ;  /* 0x000000ff0300720c */ /* 0x000fc40000f44270 */
[----:B------:R-:W-:Y:S02]  /*2b60*/  F2FP.BF16.F32.PACK_AB R9, RZ, R14 ;  /* 0x0000000eff09723e */ /* 0x000fe400000010ff */
[----:B------:R-:W-:Y:S02]  /*2b70*/  LEA R12, P4, R52, R4, 0x1 ;  /* 0x00000004340c7211 */ /* 0x000fe400078808ff */
[----:B------:R-:W-:Y:S01]  /*2b80*/  IADD3 R14, P5, R6, R20, RZ ;  /* 0x00000014060e7210 */ /* 0x000fe20007fbe0ff */
[----:B------:R0:W-:Y:S01]  /*2b90*/  @P3 STG.E.U16 desc[UR38][R24.64+0x2], R9 ;  /* 0x0000020918003986 */ /* 0x0001e2000c101526 */
[----:B------:R-:W-:-:S05]  /*2ba0*/  LEA.HI.X R13, R52, R5, R15, 0x1, P4 ;  /* 0x00000005340d7211 */ /* 0x000fca00020f0c0f */
[----:B------:R-:W-:Y:S06]  /*2bb0*/  @!P2 BRA `(.L_x_46) ;  /* 0x000000000004a947 */ /* 0x000fec0003800000 */
[----:B------:R2:W5:Y:S02]  /*2bc0*/  LDG.E.LTC128B.U16 R51, desc[UR38][R12.64] ;  /* 0x000000260c337981 */ /* 0x000564000c1e1520 */
.L_x_46:
[----:B------:R-:W-:Y:S05]  /*2bd0*/  BSYNC B1 ;  /* 0x0000000000017941 */ /* 0x000fea0003800000 */
.L_x_45:
[----:B-----5:R-:W-:Y:S01]  /*2be0*/  IMAD.U32 R6, R51, 0x10000, RZ ;  /* 0x0001000033067824 */ /* 0x020fe200078e00ff */
[----:B------:R-:W-:Y:S01]  /*2bf0*/  IADD3.X R15, R7, R73, R21, P5, !PT ;  /* 0x00000049070f7210 */ /* 0x000fe20002ffe415 */
[----:B------:R-:W-:Y:S01]  /*2c00*/  BSSY B1, `(.L_x_47) ;  /* 0x000000e000017945 */ /* 0x000fe20003800000 */
[----:B------:R-:W-:Y:S01]  /*2c10*/  ISETP.GT.AND P3, PT, R3, 0x1, P1 ;  /* 0x000000010300780c */ /* 0x000fe20000f64270 */
[----:B------:R-:W-:Y:S01]  /*2c20*/  FMUL R7, R6, R41 ;  /* 0x0000002906077220 */ /* 0x000fe20000400000 */
[----:B------:R-:W-:Y:S01]  /*2c30*/  IADD3 R6, P4, R67, R64, RZ ;  /* 0x0000004043067210 */ /* 0x000fe20007f9e0ff */
[----:B0-----:R-:W-:-:S04]  /*2c40*/  IMAD.WIDE.U32 R8, R19, R8, R14 ;  /* 0x0000000813087225 */ /* 0x001fc800078e000e */
[----:B------:R-:W-:Y:S01]  /*2c50*/  FFMA R7, R26, R40, R7 ;  /* 0x000000281a077223 */ /* 0x000fe20000000007 */
[----:B------:R-:W-:Y:S01]  /*2c60*/  IMAD.IADD R9, R71, 0x1, R9 ;  /* 0x0000000147097824 */ /* 0x000fe200078e0209 */
[----:B------:R-:W-:-:S03]  /*2c70*/  LEA R10, P5, R8, R4, 0x1 ;  /* 0x00000004080a7211 */ /* 0x000fc600078a08ff */
[----:B------:R-:W-:Y:S01]  /*2c80*/  F2FP.BF16.F32.PACK_AB R4, RZ, R7 ;  /* 0x00000007ff04723e */ /* 0x000fe200000010ff */
[----:B------:R-:W-:Y:S01]  /*2c90*/  IMAD.X R7, R11, 0x1, R69, P4 ;  /* 0x000000010b077824 */ /* 0x000fe200020e0645 */
[----:B------:R-:W-:-:S04]  /*2ca0*/  LEA.HI.X R11, R8, R5, R9, 0x1, P5 ;  /* 0x00000005080b7211 */ /* 0x000fc800028f0c09 */
[----:B------:R0:W-:Y:S01]  /*2cb0*/  @P2 STG.E.U16 desc[UR38][R6.64], R4 ;  /* 0x0000000406002986 */ /* 0x0001e2000c101526 */
[----:B------:R-:W-:Y:S05]  /*2cc0*/  @!P3 BRA `(.L_x_48) ;  /* 0x000000000004b947 */ /* 0x000fea0003800000 */
[----:B------:R3:W5:Y:S02]  /*2cd0*/  LDG.E.LTC128B.U16 R51, desc[UR38][R10.64+0x2] ;  /* 0x000002260a337981 */ /* 0x000764000c1e1520 */
.L_x_48:
[----:B------:R-:W-:Y:S05]  /*2ce0*/  BSYNC B1 ;  /* 0x0000000000017941 */ /* 0x000fea0003800000 */
.L_x_47:
        /* <DEDUP_REMOVED lines=9> */
.L_x_50:
[----:B------:R-:W-:Y:S05]  /*2d80*/  BSYNC B1 ;  /* 0x0000000000017941 */ /* 0x000fea0003800000 */
.L_x_49:
[----:B0----5:R-:W-:Y:S01]  /*2d90*/  IMAD.U32 R4, R51, 0x10000, RZ ;  /* 0x0001000033047824 */ /* 0x021fe200078e00ff */
[----:B------:R-:W-:Y:S01]  /*2da0*/  ISETP.GT.AND P0, PT, R3, 0x9, P0 ;  /* 0x000000090300780c */ /* 0x000fe20000704270 */
[----:B------:R-:W-:Y:S02]  /*2db0*/  BSSY B1, `(.L_x_51) ;  /* 0x000000a000017945 */ /* 0x000fe40003800000 */
[----:B------:R-:W-:-:S04]  /*2dc0*/  FMUL R5, R4, R41 ;  /* 0x0000002904057220 */ /* 0x000fc80000400000 */
[----:B------:R-:W-:-:S05]  /*2dd0*/  FFMA R5, R28, R40, R5 ;  /* 0x000000281c057223 */ /* 0x000fca0000000005 */
[----:B------:R-:W-:Y:S01]  /*2de0*/  F2FP.BF16.F32.PACK_AB R4, RZ, R5 ;  /* 0x00000005ff04723e */ /* 0x000fe200000010ff */
[----:B------:R-:W-:-:S03]  /*2df0*/  IMAD.IADD R5, R59, 0x1, R65 ;  /* 0x000000013b057824 */ /* 0x000fc600078e0241 */
[----:B------:R-:W-:Y:S01]  /*2e00*/  PRMT R6, R4, 0x7610, R6 ;  /* 0x0000761004067816 */ /* 0x000fe20000000006 */
[----:B------:R-:W-:-:S05]  /*2e10*/  @P2 IMAD.MOV.U32 R4, RZ, RZ, R64 ;  /* 0x000000ffff042224 */ /* 0x000fca00078e0040 */
[----:B------:R0:W-:Y:S01]  /*2e20*/  @P2 STG.E.U16 desc[UR38][R4.64+0x10], R6 ;  /* 0x0000100604002986 */ /* 0x0001e2000c101526 */
[----:B------:R-:W-:Y:S05]  /*2e30*/  @!P0 BRA `(.L_x_52) ;  /* 0x0000000000048947 */ /* 0x000fea0003800000 */
[----:B------:R0:W5:Y:S02]  /*2e40*/  LDG.E.LTC128B.U16 R51, desc[UR38][R38.64+0x12] ;  /* 0x0000122626337981 */ /* 0x000164000c1e1520 */
.L_x_52:
[----:B------:R-:W-:Y:S05]  /*2e50*/  BSYNC B1 ;  /* 0x0000000000017941 */ /* 0x000fea0003800000 */
.L_x_51:
[----:B0----5:R-:W-:Y:S01]  /*2e60*/  IMAD.U32 R6, R51, 0x10000, RZ ;  /* 0x0001000033067824 */ /* 0x021fe200078e00ff */
[----:B------:R-:W-:Y:S01]  /*2e70*/  ISETP.GT.AND P2, PT, R3, 0x8, P1 ;  /* 0x000000080300780c */ /* 0x000fe20000f44270 */
[----:B------:R-:W-:Y:S01]  /*2e80*/  @P0 IMAD.MOV.U32 R7, RZ, RZ, R5 ;  /* 0x000000ffff070224 */ /* 0x000fe200078e0005 */
[----:B------:R-:W-:Y:S01]  /*2e90*/  BSSY B1, `(.L_x_53) ;  /* 0x0000009000017945 */ /* 0x000fe20003800000 */
[----:B------:R-:W-:-:S04]  /*2ea0*/  FMUL R6, R6, R41 ;  /* 0x0000002906067220 */ /* 0x000fc80000400000 */
[----:B------:R-:W-:-:S05]  /*2eb0*/  FFMA R6, R29, R40, R6 ;  /* 0x000000281d067223 */ /* 0x000fca0000000006 */
[----:B------:R-:W-:-:S04]  /*2ec0*/  F2FP.BF16.F32.PACK_AB R6, RZ, R6 ;  /* 0x00000006ff06723e */ /* 0x000fc800000010ff */
[----:B------:R-:W-:Y:S01]  /*2ed0*/  PRMT R8, R6, 0x7610, R8 ;  /* 0x0000761006087816 */ /* 0x000fe20000000008 */
[----:B------:R-:W-:-:S05]  /*2ee0*/  @P0 IMAD.MOV.U32 R6, RZ, RZ, R64 ;  /* 0x000000ffff060224 */ /* 0x000fca00078e0040 */
[----:B------:R0:W-:Y:S01]  /*2ef0*/  @P0 STG.E.U16 desc[UR38][R6.64+0x12], R8 ;  /* 0x0000120806000986 */ /* 0x0001e2000c101526 */
[----:B------:R-:W-:Y:S05]  /*2f00*/  @!P2 BRA `(.L_x_54) ;  /* 0x000000000004a947 */ /* 0x000fea0003800000 */
[----:B------:R0:W5:Y:S02]  /*2f10*/  LDG.E.LTC128B.U16 R51, desc[UR38][R10.64+0x10] ;  /* 0x000010260a337981 */ /* 0x000164000c1e1520 */
.L_x_54:
[----:B------:R-:W-:Y:S05]  /*2f20*/  BSYNC B1 ;  /* 0x0000000000017941 */ /* 0x000fea0003800000 */
.L_x_53:
[----:B-----5:R-:W-:Y:S01]  /*2f30*/  IMAD.U32 R4, R51, 0x10000, RZ ;  /* 0x0001000033047824 */ /* 0x020fe200078e00ff */
[----:B------:R-:W-:Y:S01]  /*2f40*/  ISETP.GT.AND P1, PT, R3, 0x9, P1 ;  /* 0x000000090300780c */ /* 0x000fe20000f24270 */
[----:B------:R-:W-:Y:S02]  /*2f50*/  BSSY B1, `(.L_x_55) ;  /* 0x0000009000017945 */ /* 0x000fe40003800000 */
[----:B0-----:R-:W-:Y:S01]  /*2f60*/  FMUL R7, R4, R41 ;  /* 0x0000002904077220 */ /* 0x001fe20000400000 */
[----:B------:R-:W-:-:S03]  /*2f70*/  IADD3 R4, P0, R67, R64, RZ ;  /* 0x0000004043047210 */ /* 0x000fc60007f1e0ff */
[----:B------:R-:W-:Y:S02]  /*2f80*/  FFMA R7, R30, R40, R7 ;  /* 0x000000281e077223 */ /* 0x000fe40000000007 */
[----:B------:R-:W-:-:S03]  /*2f90*/  IMAD.X R5, R5, 0x1, R69, P0 ;  /* 0x0000000105057824 */ /* 0x000fc600000e0645 */
[----:B------:R-:W-:-:S05]  /*2fa0*/  F2FP.BF16.F32.PACK_AB R7, RZ, R7 ;  /* 0x00000007ff07723e */ /* 0x000fca00000010ff */
[----:B------:R0:W-:Y:S01]  /*2fb0*/  @P2 STG.E.U16 desc[UR38][R4.64+0x10], R7 ;  /* 0x0000100704002986 */ /* 0x0001e2000c101526 */
[----:B------:R-:W-:Y:S05]  /*2fc0*/  @!P1 BRA `(.L_x_56) ;  /* 0x0000000000049947 */ /* 0x000fea0003800000 */
[----:B------:R0:W5:Y:S02]  /*2fd0*/  LDG.E.LTC128B.U16 R51, desc[UR38][R10.64+0x12] ;  /* 0x000012260a337981 */ /* 0x000164000c1e1520 */
.L_x_56:
[----:B------:R-:W-:Y:S05]  /*2fe0*/  BSYNC B1 ;  /* 0x0000000000017941 */ /* 0x000fea0003800000 */
.L_x_55:
[----:B------:R-:W-:Y:S05]  /*2ff0*/  @!P1 BRA `(.L_x_57) ;  /* 0x0000000400749947 */ /* 0x000fea0003800000 */
[----:B-----5:R-:W-:-:S04]  /*3000*/  IMAD.U32 R6, R51, 0x10000, RZ ;  /* 0x0001000033067824 */ /* 0x020fc800078e00ff */
[----:B------:R-:W-:-:S04]  /*3010*/  FMUL R6, R6, R41 ;  /* 0x0000002906067220 */ /* 0x000fc80000400000 */
[----:B------:R-:W-:-:S05]  /*3020*/  FFMA R6, R31, R40, R6 ;  /* 0x000000281f067223 */ /* 0x000fca0000000006 */
[----:B------:R-:W-:-:S05]  /*3030*/  F2FP.BF16.F32.PACK_AB R6, RZ, R6 ;  /* 0x00000006ff06723e */ /* 0x000fca00000010ff */
[----:B------:R0:W-:Y:S01]  /*3040*/  STG.E.U16 desc[UR38][R4.64+0x12], R6 ;  /* 0x0000120604007986 */ /* 0x0001e2000c101526 */
[----:B------:R-:W-:Y:S05]  /*3050*/  BRA `(.L_x_57) ;  /* 0x00000004005c7947 */ /* 0x000fea0003800000 */
.L_x_30:
[----:B------:R-:W-:Y:S01]  /*3060*/  ISETP.GT.AND P4, PT, R3, 0x1, P2 ;  /* 0x000000010300780c */ /* 0x000fe20001784270 */
[----:B------:R-:W-:Y:S01]  /*3070*/  ULDC.64 UR4, c[0x0][0x5c0] ;  /* 0x0001700000047ab9 */ /* 0x000fe20000000a00 */
[-C--:B------:R-:W-:Y:S01]  /*3080*/  FMUL R33, R33, R40.reuse ;  /* 0x0000002821217220 */ /* 0x080fe20000400000 */
[----:B------:R-:W-:Y:S01]  /*3090*/  LEA R6, P1, R58, UR4, 0x1 ;  /* 0x000000043a067c11 */ /* 0x000fe2000f8208ff */
[C---:B------:R-:W-:Y:S01]  /*30a0*/  IMAD.SHL.U32 R19, R43.reuse, 0x2, RZ ;  /* 0x000000022b137824 */ /* 0x040fe200078e00ff */
[----:B------:R-:W-:Y:S01]  /*30b0*/  SHF.L.U64.HI R15, R43, 0x1, R44 ;  /* 0x000000012b0f7819 */ /* 0x000fe2000001022c */
[-C--:B------:R-:W-:Y:S01]  /*30c0*/  FMUL R32, R32, R40.reuse ;  /* 0x0000002820207220 */ /* 0x080fe20000400000 */
[----:B------:R-:W-:Y:S01]  /*30d0*/  LEA.HI.X R7, R58, UR5, R61, 0x1, P1 ;  /* 0x000000053a077c11 */ /* 0x000fe200088f0c3d */
[-C--:B------:R-:W-:Y:S01]  /*30e0*/  FMUL R34, R34, R40.reuse ;  /* 0x0000002822227220 */ /* 0x080fe20000400000 */
[----:B------:R-:W-:Y:S01]  /*30f0*/  F2FP.BF16.F32.PACK_AB R33, RZ, R33 ;  /* 0x00000021ff21723e */ /* 0x000fe200000010ff */
[-C--:B------:R-:W-:Y:S01]  /*3100*/  FMUL R35, R35, R40.reuse ;  /* 0x0000002823237220 */ /* 0x080fe20000400000 */
[----:B------:R-:W-:Y:S01]  /*3110*/  ISETP.GT.AND P3, PT, R68, 0x8, PT ;  /* 0x000000084400780c */ /* 0x000fe20003f64270 */
[----:B------:R-:W-:Y:S01]  /*3120*/  FMUL R36, R36, R40 ;  /* 0x0000002824247220 */ /* 0x000fe20000400000 */
[----:B------:R-:W-:Y:S01]  /*3130*/  F2FP.BF16.F32.PACK_AB R32, RZ, R32 ;  /* 0x00000020ff20723e */ /* 0x000fe200000010ff */
[----:B------:R-:W-:Y:S01]  /*3140*/  @P4 STG.E.U16 desc[UR38][R6.64+0x2], R33 ;  /* 0x0000022106004986 */ /* 0x000fe2000c101526 */
[----:B------:R-:W-:Y:S01]  /*3150*/  IADD3 R8, P4, R19, R6, RZ ;  /* 0x0000000613087210 */ /* 0x000fe20007f9e0ff */
[-C--:B------:R-:W-:Y:S01]  /*3160*/  FMUL R37, R37, R40.reuse ;  /* 0x0000002825257220 */ /* 0x080fe20000400000 */
[C---:B------:R-:W-:Y:S01]  /*3170*/  ISETP.GT.AND P1, PT, R3.reuse, RZ, P3 ;  /* 0x000000ff0300720c */ /* 0x040fe20001f24270 */
[----:B------:R-:W-:Y:S01]  /*3180*/  @P0 STG.E.U16 desc[UR38][R6.64], R32 ;  /* 0x0000002006000986 */ /* 0x000fe2000c101526 */
[----:B------:R-:W-:Y:S01]  /*3190*/  ISETP.GT.AND P5, PT, R3, 0x1, P3 ;  /* 0x000000010300780c */ /* 0x000fe20001fa4270 */
[----:B------:R-:W-:Y:S01]  /*31a0*/  IMAD.X R9, R15, 0x1, R7, P4 ;  /* 0x000000010f097824 */ /* 0x000fe200020e0607 */
[----:B------:R-:W-:Y:S01]  /*31b0*/  ISETP.GT.AND P4, PT, R3, 0x8, P2 ;  /* 0x000000080300780c */ /* 0x000fe20001784270 */
[----:B------:R-:W-:Y:S01]  /*31c0*/  FMUL R38, R38, R40 ;  /* 0x0000002826267220 */ /* 0x000fe20000400000 */
[----:B------:R-:W-:Y:S01]  /*31d0*/  F2FP.BF16.F32.PACK_AB R34, RZ, R34 ;  /* 0x00000022ff22723e */ /* 0x000fe200000010ff */
[-C--:B------:R-:W-:Y:S01]  /*31e0*/  FMUL R39, R39, R40.reuse ;  /* 0x0000002827277220 */ /* 0x080fe20000400000 */
[----:B------:R-:W-:Y:S01]  /*31f0*/  F2FP.BF16.F32.PACK_AB R35, RZ, R35 ;  /* 0x00000023ff23723e */ /* 0x000fe200000010ff */
[----:B------:R-:W-:Y:S01]  /*3200*/  FMUL R24, R24, R40 ;  /* 0x0000002818187220 */ /* 0x000fe20000400000 */
[----:B------:R-:W-:Y:S01]  /*3210*/  F2FP.BF16.F32.PACK_AB R36, RZ, R36 ;  /* 0x00000024ff24723e */ /* 0x000fe200000010ff */
[----:B------:R-:W-:Y:S01]  /*3220*/  IMAD R21, R11, 0xf0, RZ ;  /* 0x000000f00b157824 */ /* 0x000fe200078e02ff */
[C---:B------:R-:W-:Y:S01]  /*3230*/  ISETP.GT.AND P2, PT, R3.reuse, 0x9, P2 ;  /* 0x000000090300780c */ /* 0x040fe20001744270 */
[----:B------:R-:W-:Y:S01]  /*3240*/  @P1 STG.E.U16 desc[UR38][R8.64], R34 ;  /* 0x0000002208001986 */ /* 0x000fe2000c101526 */
[----:B------:R-:W-:Y:S01]  /*3250*/  ISETP.GT.AND P1, PT, R68, 0x80, PT ;  /* 0x000000804400780c */ /* 0x000fe20003f24270 */
[----:B------:R-:W-:Y:S01]  /*3260*/  IMAD.WIDE.U32 R10, R10, 0xf0, R8 ;  /* 0x000000f00a0a7825 */ /* 0x000fe200078e0008 */
[----:B------:R-:W-:Y:S01]  /*3270*/  F2FP.BF16.F32.PACK_AB R37, RZ, R37 ;  /* 0x00000025ff25723e */ /* 0x000fe200000010ff */
[----:B------:R-:W-:Y:S01]  /*3280*/  @P5 STG.E.U16 desc[UR38][R8.64+0x2], R35 ;  /* 0x0000022308005986 */ /* 0x000fe2000c101526 */
[----:B------:R-:W-:Y:S01]  /*3290*/  ISETP.GT.AND P5, PT, R3, RZ, P1 ;  /* 0x000000ff0300720c */ /* 0x000fe20000fa4270 */
[----:B------:R-:W-:Y:S01]  /*32a0*/  IMAD.IADD R5, R21, 0x1, R11 ;  /* 0x0000000115057824 */ /* 0x000fe200078e020b */
[----:B------:R-:W-:Y:S01]  /*32b0*/  F2FP.BF16.F32.PACK_AB R38, RZ, R38 ;  /* 0x00000026ff26723e */ /* 0x000fe200000010ff */
[----:B------:R-:W-:Y:S01]  /*32c0*/  @P4 STG.E.U16 desc[UR38][R6.64+0x10], R36 ;  /* 0x0000102406004986 */ /* 0x000fe2000c101526 */
[----:B------:R-:W-:Y:S01]  /*32d0*/  ISETP.GT.AND P4, PT, R3, 0x8, P3 ;  /* 0x000000080300780c */ /* 0x000fe20001f84270 */
[-C--:B------:R-:W-:Y:S01]  /*32e0*/  FMUL R25, R25, R40.reuse ;  /* 0x0000002819197220 */ /* 0x080fe20000400000 */
[----:B------:R-:W-:Y:S01]  /*32f0*/  ISETP.GT.AND P3, PT, R3, 0x9, P3 ;  /* 0x000000090300780c */ /* 0x000fe20001f64270 */
[----:B------:R0:W-:Y:S01]  /*3300*/  @P2 STG.E.U16 desc[UR38][R6.64+0x12], R37 ;  /* 0x0000122506002986 */ /* 0x0001e2000c101526 */
[----:B------:R-:W-:Y:S01]  /*3310*/  F2FP.BF16.F32.PACK_AB R39, RZ, R39 ;  /* 0x00000027ff27723e */ /* 0x000fe200000010ff */
[-C--:B------:R-:W-:Y:S01]  /*3320*/  FMUL R26, R26, R40.reuse ;  /* 0x000000281a1a7220 */ /* 0x080fe20000400000 */
[----:B------:R-:W-:Y:S01]  /*3330*/  ISETP.GT.AND P0, PT, R68, 0x88, PT ;  /* 0x000000884400780c */ /* 0x000fe20003f04270 */
[----:B------:R-:W-:Y:S01]  /*3340*/  FMUL R27, R27, R40 ;  /* 0x000000281b1b7220 */ /* 0x000fe20000400000 */
[----:B------:R-:W-:Y:S01]  /*3350*/  F2FP.BF16.F32.PACK_AB R24, RZ, R24 ;  /* 0x00000018ff18723e */ /* 0x000fe200000010ff */
[----:B------:R-:W-:Y:S01]  /*3360*/  @P5 IMAD.MOV.U32 R4, RZ, RZ, R10 ;  /* 0x000000ffff045224 */ /* 0x000fe200078e000a */
[----:B------:R-:W-:Y:S01]  /*3370*/  F2FP.BF16.F32.PACK_AB R25, RZ, R25 ;  /* 0x00000019ff19723e */ /* 0x000fe200000010ff */
[----:B------:R-:W-:Y:S01]  /*3380*/  FMUL R28, R28, R40 ;  /* 0x000000281c1c7220 */ /* 0x000fe20000400000 */
[----:B------:R-:W-:Y:S01]  /*3390*/  F2FP.BF16.F32.PACK_AB R26, RZ, R26 ;  /* 0x0000001aff1a723e */ /* 0x000fe200000010ff */
[----:B------:R-:W-:Y:S01]  /*33a0*/  @P4 STG.E.U16 desc[UR38][R8.64+0x10], R38 ;  /* 0x0000102608004986 */ /* 0x000fe2000c101526 */
[----:B------:R-:W-:Y:S01]  /*33b0*/  ISETP.GT.AND P4, PT, R3, 0x1, P1 ;  /* 0x000000010300780c */ /* 0x000fe20000f84270 */
[-C--:B------:R-:W-:Y:S01]  /*33c0*/  FMUL R29, R29, R40.reuse ;  /* 0x000000281d1d7220 */ /* 0x080fe20000400000 */
[C---:B------:R-:W-:Y:S01]  /*33d0*/  ISETP.GT.AND P2, PT, R3.reuse, 0x8, P1 ;  /* 0x000000080300780c */ /* 0x040fe20000f44270 */
[----:B------:R1:W-:Y:S01]  /*33e0*/  @P3 STG.E.U16 desc[UR38][R8.64+0x12], R39 ;  /* 0x0000122708003986 */ /* 0x0003e2000c101526 */
[C---:B------:R-:W-:Y:S01]  /*33f0*/  ISETP.GT.AND P3, PT, R3.reuse, RZ, P0 ;  /* 0x000000ff0300720c */ /* 0x040fe20000764270 */
[----:B------:R-:W-:Y:S01]  /*3400*/  FMUL R30, R30, R40 ;  /* 0x000000281e1e7220 */ /* 0x000fe20000400000 */
[----:B------:R-:W-:Y:S01]  /*3410*/  ISETP.GT.AND P1, PT, R3, 0x9, P1 ;  /* 0x000000090300780c */ /* 0x000fe20000f24270 */
[----:B------:R2:W-:Y:S01]  /*3420*/  @P5 STG.E.U16 desc[UR38][R4.64], R24 ;  /* 0x0000001804005986 */ /* 0x0005e2000c101526 */
[----:B0-----:R-:W-:Y:S01]  /*3430*/  IADD3 R6, P5, R19, R10, RZ ;  /* 0x0000000a13067210 */ /* 0x001fe20007fbe0ff */
[----:B------:R-:W-:Y:S01]  /*3440*/  FMUL R31, R31, R40 ;  /* 0x000000281f1f7220 */ /* 0x000fe20000400000 */
[----:B------:R-:W-:-:S02]  /*3450*/  F2FP.BF16.F32.PACK_AB R27, RZ, R27 ;  /* 0x0000001bff1b723e */ /* 0x000fc400000010ff */
[----:B------:R-:W-:Y:S01]  /*3460*/  F2FP.BF16.F32.PACK_AB R28, RZ, R28 ;  /* 0x0000001cff1c723e */ /* 0x000fe200000010ff */
[--C-:B------:R-:W-:Y:S01]  /*3470*/  @P4 IMAD.MOV.U32 R12, RZ, RZ, R10.reuse ;  /* 0x000000ffff0c4224 */ /* 0x100fe200078e000a */
[----:B------:R-:W-:Y:S01]  /*3480*/  F2FP.BF16.F32.PACK_AB R29, RZ, R29 ;  /* 0x0000001dff1d723e */ /* 0x000fe200000010ff */
[--C-:B------:R-:W-:Y:S01]  /*3490*/  @P4 IMAD.MOV.U32 R13, RZ, RZ, R5.reuse ;  /* 0x000000ffff0d4224 */ /* 0x100fe200078e0005 */
[----:B------:R-:W-:Y:S01]  /*34a0*/  F2FP.BF16.F32.PACK_AB R30, RZ, R30 ;  /* 0x0000001eff1e723e */ /* 0x000fe200000010ff */
[--C-:B------:R-:W-:Y:S01]  /*34b0*/  IMAD.X R7, R15, 0x1, R5.reuse, P5 ;  /* 0x000000010f077824 */ /* 0x100fe200028e0605 */
[----:B-1----:R-:W-:Y:S01]  /*34c0*/  IADD3 R8, P5, R19, R10, RZ ;  /* 0x0000000a13087210 */ /* 0x002fe20007fbe0ff */
[----:B--2---:R-:W-:Y:S01]  /*34d0*/  @P2 IMAD.MOV.U32 R4, RZ, RZ, R10 ;  /* 0x000000ffff042224 */ /* 0x004fe200078e000a */
[----:B------:R-:W-:Y:S01]  /*34e0*/  @P4 STG.E.U16 desc[UR38][R12.64+0x2], R25 ;  /* 0x000002190c004986 */ /* 0x000fe2000c101526 */
[C---:B------:R-:W-:Y:S01]  /*34f0*/  ISETP.GT.AND P4, PT, R3.reuse, 0x1, P0 ;  /* 0x000000010300780c */ /* 0x040fe20000784270 */
[----:B------:R-:W-:Y:S01]  /*3500*/  @P1 IMAD.MOV.U32 R11, RZ, RZ, R5 ;  /* 0x000000ffff0b1224 */ /* 0x000fe200078e0005 */
[----:B------:R-:W-:Y:S01]  /*3510*/  F2FP.BF16.F32.PACK_AB R31, RZ, R31 ;  /* 0x0000001fff1f723e */ /* 0x000fe200000010ff */
[----:B------:R-:W-:Y:S01]  /*3520*/  @P3 STG.E.U16 desc[UR38][R6.64], R26 ;  /* 0x0000001a06003986 */ /* 0x000fe2000c101526 */
[----:B------:R-:W-:Y:S01]  /*3530*/  ISETP.GT.AND P3, PT, R3, 0x8, P0 ;  /* 0x000000080300780c */ /* 0x000fe20000764270 */
[----:B------:R-:W-:Y:S01]  /*3540*/  IMAD.X R9, R5, 0x1, R15, P5 ;  /* 0x0000000105097824 */ /* 0x000fe200028e060f */
[----:B------:R-:W-:-:S07]  /*3550*/  ISETP.GT.AND P0, PT, R3, 0x9, P0 ;  /* 0x000000090300780c */ /* 0x000fce0000704270 */
[----:B------:R-:W-:Y:S04]  /*3560*/  @P4 STG.E.U16 desc[UR38][R6.64+0x2], R27 ;  /* 0x0000021b06004986 */ /* 0x000fe8000c101526 */
[----:B------:R0:W-:Y:S04]  /*3570*/  @P2 STG.E.U16 desc[UR38][R4.64+0x10], R28 ;  /* 0x0000101c04002986 */ /* 0x0001e8000c101526 */
[----:B------:R1:W-:Y:S04]  /*3580*/  @P1 STG.E.U16 desc[UR38][R10.64+0x12], R29 ;  /* 0x0000121d0a001986 */ /* 0x0003e8000c101526 */
[----:B------:R1:W-:Y:S01]  /*3590*/  @P3 STG.E.U16 desc[UR38][R8.64+0x10], R30 ;  /* 0x0000101e08003986 */ /* 0x0003e2000c101526 */
[----:B0-----:R-:W-:-:S02]  /*35a0*/  @P0 IMAD.MOV.U32 R4, RZ, RZ, R8 ;  /* 0x000000ffff040224 */ /* 0x001fc400078e0008 */
[----:B------:R-:W-:-:S05]  /*35b0*/  @P0 IMAD.MOV.U32 R5, RZ, RZ, R9 ;  /* 0x000000ffff050224 */ /* 0x000fca00078e0009 */
[----:B------:R1:W-:Y:S02]  /*35c0*/  @P0 STG.E.U16 desc[UR38][R4.64+0x12], R31 ;  /* 0x0000121f04000986 */ /* 0x0003e4000c101526 */
.L_x_57:
[----:B------:R-:W-:Y:S05]  /*35d0*/  BSYNC B0 ;  /* 0x0000000000007941 */ /* 0x000fea0003800000 */
.L_x_29:
[----:B------:R-:W-:Y:S01]  /*35e0*/  IADD3 R2, P0, R2, UR36, RZ ;  /* 0x0000002402027c10 */ /* 0x000fe2000ff1e0ff */
[----:B------:R-:W-:Y:S01]  /*35f0*/  ULDC.64 UR4, c[0x0][0x650] ;  /* 0x0001940000047ab9 */ /* 0x000fe20000000a00 */
[----:B------:R-:W-:Y:S01]  /*3600*/  PRMT R3, RZ, 0x7610, R3 ;  /* 0x00007610ff037816 */ /* 0x000fe20000000003 */
[----:B------:R-:W-:Y:S01]  /*3610*/  IMAD.MOV.U32 R52, RZ, RZ, -0x1 ;  /* 0xffffffffff347424 */ /* 0x000fe200078e00ff */
[----:B------:R-:W-:Y:S01]  /*3620*/  IADD3.X R17, R17, UR42, RZ, P0, !PT ;  /* 0x0000002a11117c10 */ /* 0x000fe200087fe4ff */
[----:B------:R-:W-:Y:S01]  /*3630*/  IMAD.MOV.U32 R19, RZ, RZ, -0x1 ;  /* 0xffffffffff137424 */ /* 0x000fe200078e00ff */
[----:B------:R-:W-:-:S04]  /*3640*/  ISETP.GE.U32.AND P0, PT, R2, UR4, PT ;  /* 0x0000000402007c0c */ /* 0x000fc8000bf06070 */
[----:B------:R-:W-:-:S13]  /*3650*/  ISETP.GE.U32.AND.EX P0, PT, R17, UR5, PT, P0 ;  /* 0x0000000511007c0c */ /* 0x000fda000bf06100 */
[----:B------:R-:W-:Y:S05]  /*3660*/  @P0 BRA `(.L_x_58) ;  /* 0x0000000400500947 */ /* 0x000fea0003800000 */
[----:B01-3--:R-:W0:Y:S01]  /*3670*/  LDC.64 R10, c[0x0][0x628] ;  /* 0x00018a00ff0a7b82 */ /* 0x00be220000000a00 */
[----:B--2---:R-:W1:Y:S01]  /*3680*/  S2R R12, SR_CTAID.X ;  /* 0x00000000000c7919 */ /* 0x004e620000002500 */
[----:B------:R-:W-:Y:S02]  /*3690*/  IMAD.MOV.U32 R8, RZ, RZ, R2 ;  /* 0x000000ffff087224 */ /* 0x000fe400078e0002 */
[----:B------:R-:W-:Y:S01]  /*36a0*/  IMAD.MOV.U32 R9, RZ, RZ, R17 ;  /* 0x000000ffff097224 */ /* 0x000fe200078e0011 */
[----:B------:R-:W2:Y:S03]  /*36b0*/  S2R R20, SR_CTAID.Y ;  /* 0x0000000000147919 */ /* 0x000ea60000002600 */
[----:B------:R-:W3:Y:S08]  /*36c0*/  LDC R0, c[0x0][0x630] ;  /* 0x00018c00ff007b82 */ /* 0x000ef00000000800 */
[----:B------:R-:W1:Y:S01]  /*36d0*/  LDC.64 R14, c[0x0][0x620] ;  /* 0x00018800ff0e7b82 */ /* 0x000e620000000a00 */
[----:B0-----:R-:W-:-:S04]  /*36e0*/  ISETP.NE.U32.AND P0, PT, R10, RZ, PT ;  /* 0x000000ff0a00720c */ /* 0x001fc80003f05070 */
[----:B------:R-:W-:-:S13]  /*36f0*/  ISETP.NE.AND.EX P0, PT, R11, RZ, PT, P0 ;  /* 0x000000ff0b00720c */ /* 0x000fda0003f05300 */
[----:B-123--:R-:W-:Y:S05]  /*3700*/  @!P0 BRA `(.L_x_59) ;  /* 0x0000000000288947 */ /* 0x00efea0003800000 */
        /* <DEDUP_REMOVED lines=10> */
.L_x_59:
[-CC-:B------:R-:W-:Y:S01]  /*37b0*/  SHF.R.U64 R19, R8, R0.reuse, R9.reuse ;  /* 0x0000000008137219 */ /* 0x180fe20000001209 */
[----:B------:R-:W0:Y:S01]  /*37c0*/  LDC.64 R26, c[0x0][0x640] ;  /* 0x00019000ff1a7b82 */ /* 0x000e220000000a00 */
[----:B------:R-:W-:Y:S01]  /*37d0*/  SHF.R.U32.HI R0, RZ, R0, R9 ;  /* 0x00000000ff007219 */ /* 0x000fe20000011609 */
[----:B------:R-:W-:Y:S01]  /*37e0*/  ULDC UR4, c[0x0][0x150] ;  /* 0x0000540000047ab9 */ /* 0x000fe20000000800 */
[----:B------:R-:W-:Y:S02]  /*37f0*/  IADD3 R7, P0, RZ, -R19, RZ ;  /* 0x80000013ff077210 */ /* 0x000fe40007f1e0ff */
[----:B------:R-:W-:-:S03]  /*3800*/  I2FP.F32.U32 R8, R12 ;  /* 0x0000000c00087245 */ /* 0x000fc60000201000 */
[----:B------:R-:W1:Y:S01]  /*3810*/  LDC R6, c[0x0][0x618] ;  /* 0x00018600ff067b82 */ /* 0x000e620000000800 */
[----:B------:R-:W-:Y:S02]  /*3820*/  IMAD.X R3, RZ, RZ, ~R0, P0 ;  /* 0x000000ffff037224 */ /* 0x000fe400000e0e00 */
[----:B------:R-:W-:Y:S01]  /*3830*/  FMUL R8, R8, UR4 ;  /* 0x0000000408087c20 */ /* 0x000fe20008400000 */
[----:B------:R-:W-:Y:S01]  /*3840*/  ULDC UR4, c[0x0][0x154] ;  /* 0x0000550000047ab9 */ /* 0x000fe20000000800 */
[-C--:B------:R-:W-:Y:S02]  /*3850*/  IMAD R0, R3, R14.reuse, RZ ;  /* 0x0000000e03007224 */ /* 0x080fe400078e02ff */
[----:B------:R-:W-:Y:S01]  /*3860*/  IMAD.MOV.U32 R3, RZ, RZ, R17 ;  /* 0x000000ffff037224 */ /* 0x000fe200078e0011 */
[----:B------:R-:W2:Y:S01]  /*3870*/  LDC R9, c[0x0][0x608] ;  /* 0x00018200ff097b82 */ /* 0x000ea20000000800 */
[----:B------:R-:W3:Y:S01]  /*3880*/  F2I.U32.TRUNC.NTZ R8, R8 ;  /* 0x0000000800087305 */ /* 0x000ee2000020f000 */
[----:B------:R-:W-:-:S04]  /*3890*/  IMAD.WIDE.U32 R4, R7, R14, R2 ;  /* 0x0000000e07047225 */ /* 0x000fc800078e0002 */
[----:B------:R-:W-:Y:S02]  /*38a0*/  IMAD R3, R7, R15, R0 ;  /* 0x0000000f07037224 */ /* 0x000fe400078e0200 */
[----:B------:R-:W4:Y:S01]  /*38b0*/  LDC R14, c[0x0][0x658] ;  /* 0x00019600ff0e7b82 */ /* 0x000f220000000800 */
[----:B0-----:R-:W-:Y:S01]  /*38c0*/  ISETP.NE.U32.AND P0, PT, R26, RZ, PT ;  /* 0x000000ff1a00720c */ /* 0x001fe20003f05070 */
[----:B------:R-:W-:Y:S01]  /*38d0*/  IMAD.IADD R3, R5, 0x1, R3 ;  /* 0x0000000105037824 */ /* 0x000fe200078e0203 */
[----:B------:R-:W-:Y:S02]  /*38e0*/  I2FP.F32.U32 R5, R20 ;  /* 0x0000001400057245 */ /* 0x000fe40000201000 */
[----:B------:R-:W-:-:S03]  /*38f0*/  ISETP.NE.AND.EX P0, PT, R27, RZ, PT, P0 ;  /* 0x000000ff1b00720c */ /* 0x000fc60003f05300 */
[----:B------:R-:W0:Y:S01]  /*3900*/  LDC R7, c[0x0][0x144] ;  /* 0x00005100ff077b82 */ /* 0x000e220000000800 */
[-CC-:B-1----:R-:W-:Y:S01]  /*3910*/  SHF.R.U32.HI R0, RZ, R6.reuse, R3.reuse ;  /* 0x00000006ff007219 */ /* 0x182fe20000011603 */
[----:B---3--:R-:W-:Y:S01]  /*3920*/  IMAD.MOV R8, RZ, RZ, -R8 ;  /* 0x000000ffff087224 */ /* 0x008fe200078e0a08 */
[----:B------:R-:W-:Y:S01]  /*3930*/  SHF.R.U64 R13, R4, R6, R3 ;  /* 0x00000006040d7219 */ /* 0x000fe20000001203 */
[----:B------:R-:W-:-:S04]  /*3940*/  FMUL R6, R5, UR4 ;  /* 0x0000000405067c20 */ /* 0x000fc80008400000 */
[----:B------:R-:W1:Y:S01]  /*3950*/  LDC R21, c[0x0][0x148] ;  /* 0x00005200ff157b82 */ /* 0x000e620000000800 */
[-CC-:B--2---:R-:W-:Y:S02]  /*3960*/  SHF.R.U64 R10, R13, R9.reuse, R0.reuse ;  /* 0x000000090d0a7219 */ /* 0x184fe40000001200 */
[----:B------:R-:W-:Y:S02]  /*3970*/  SHF.R.U32.HI R3, RZ, R9, R0 ;  /* 0x00000009ff037219 */ /* 0x000fe40000011600 */
[----:B------:R2:W3:Y:S03]  /*3980*/  F2I.U32.TRUNC.NTZ R0, R6 ;  /* 0x0000000600007305 */ /* 0x0004e6000020f000 */
[----:B------:R-:W1:Y:S01]  /*3990*/  LDC R24, c[0x0][0x648] ;  /* 0x00019200ff187b82 */ /* 0x000e620000000800 */
[-CC-:B----4-:R-:W-:Y:S02]  /*39a0*/  SHF.R.U64 R15, R10, R14.reuse, R3.reuse ;  /* 0x0000000e0a0f7219 */ /* 0x190fe40000001203 */
[----:B------:R-:W-:-:S03]  /*39b0*/  SHF.R.U32.HI R5, RZ, R14, R3 ;  /* 0x0000000eff057219 */ /* 0x000fc60000011603 */
[----:B------:R-:W-:Y:S02]  /*39c0*/  IMAD.MOV.U32 R4, RZ, RZ, R15 ;  /* 0x000000ffff047224 */ /* 0x000fe400078e000f */
[----:B------:R-:W4:Y:S01]  /*39d0*/  LDC R28, c[0x0][0x638] ;  /* 0x00018e00ff1c7b82 */ /* 0x000f220000000800 */
[----:B0-----:R-:W-:-:S07]  /*39e0*/  IMAD R25, R7, R8, R12 ;  /* 0x0000000807197224 */ /* 0x001fce00078e020c */
[----:B------:R-:W0:Y:S08]  /*39f0*/  LDC R29, c[0x0][0x610] ;  /* 0x00018400ff1d7b82 */ /* 0x000e300000000800 */
[----:B------:R-:W0:Y:S01]  /*3a00*/  LDC R30, c[0x0][0x600] ;  /* 0x00018000ff1e7b82 */ /* 0x000e220000000800 */
[----:B-123--:R-:W-:Y:S05]  /*3a10*/  @!P0 BRA `(.L_x_60) ;  /* 0x0000000000288947 */ /* 0x00efea0003800000 */
        /* <DEDUP_REMOVED lines=10> */
.L_x_60:
[----:B------:R-:W-:Y:S02]  /*3ac0*/  ISETP.NE.AND P0, PT, R16, 0x1, PT ;  /* 0x000000011000780c */ /* 0x000fe40003f05270 */
[----:B------:R-:W-:Y:S01]  /*3ad0*/  SHF.R.U64 R3, R4, R24, R5 ;  /* 0x0000001804037219 */ /* 0x000fe20000001205 */
[----:B------:R-:W-:Y:S01]  /*3ae0*/  IMAD.MOV R5, RZ, RZ, -R0 ;  /* 0x000000ffff057224 */ /* 0x000fe200078e0a00 */
[----:B------:R-:W-:Y:S02]  /*3af0*/  LOP3.LUT R0, R10, R47, RZ, 0xc0, !PT ;  /* 0x0000002f0a007212 */ /* 0x000fe400078ec0ff */
[----:B------:R-:W-:Y:S01]  /*3b00*/  LOP3.LUT R6, R13, R48, RZ, 0xc0, !PT ;  /* 0x000000300d067212 */ /* 0x000fe200078ec0ff */
[----:B------:R-:W-:Y:S02]  /*3b10*/  IMAD.MOV R4, RZ, RZ, -R3 ;  /* 0x000000ffff047224 */ /* 0x000fe400078e0a03 */
[----:B------:R-:W-:Y:S02]  /*3b20*/  IMAD R0, R45, R3, R0 ;  /* 0x000000032d007224 */ /* 0x000fe400078e0200 */
[----:B----4-:R-:W-:-:S02]  /*3b30*/  IMAD R3, R4, R28, R15 ;  /* 0x0000001c04037224 */ /* 0x010fc400078e020f */
[----:B------:R-:W-:Y:S02]  /*3b40*/  @P0 IMAD R25, R21, R5, R20 ;  /* 0x0000000515190224 */ /* 0x000fe400078e0214 */
[----:B0-----:R-:W-:Y:S02]  /*3b50*/  IMAD R5, R3, R30, R6 ;  /* 0x0000001e03057224 */ /* 0x001fe400078e0206 */
[----:B------:R-:W-:Y:S02]  /*3b60*/  IMAD R0, R0, R29, R25 ;  /* 0x0000001d00007224 */ /* 0x000fe400078e0219 */
[----:B------:R-:W-:-:S03]  /*3b70*/  IMAD.MOV.U32 R4, RZ, RZ, 0x1 ;  /* 0x00000001ff047424 */ /* 0x000fc600078e00ff */
[----:B------:R-:W-:Y:S02]  /*3b80*/  SEL R52, R5, R0, !P0 ;  /* 0x0000000005347207 */ /* 0x000fe40004000000 */
[----:B------:R-:W-:Y:S02]  /*3b90*/  PRMT R3, R4, 0x7610, R3 ;  /* 0x0000761004037816 */ /* 0x000fe40000000003 */
[----:B------:R-:W-:-:S07]  /*3ba0*/  SEL R0, R0, R5, !P0 ;  /* 0x0000000500007207 */ /* 0x000fce0004000000 */
.L_x_58:
[----:B------:R-:W-:Y:S01]  /*3bb0*/  LOP3.LUT P0, RZ, R3, 0xff, RZ, 0xc0, !PT ;  /* 0x000000ff03ff7812 */ /* 0x000fe2000780c0ff */
[----:B------:R-:W-:Y:S01]  /*3bc0*/  UIMAD.WIDE.U32 UR4, UR41, -0xf0f0f0f, URZ ;  /* 0xf0f0f0f1290478a5 */ /* 0x000fe2000f8e003f */
[----:B-----5:R-:W-:-:S03]  /*3bd0*/  IMAD.MOV.U32 R51, RZ, RZ, R0 ;  /* 0x000000ffff337224 */ /* 0x020fc600078e0000 */
[----:B------:R-:W-:-:S04]  /*3be0*/  USHF.R.U32.HI UR4, URZ, 0x5, UR5 ;  /* 0x000000053f047899 */ /* 0x000fc80008011605 */
[----:B------:R-:W-:-:S04]  /*3bf0*/  UIMAD UR41, UR4, -0x22, UR41 ;  /* 0xffffffde042978a4 */ /* 0x000fc8000f8e0229 */
[----:B------:R-:W-:Y:S08]  /*3c00*/  @P0 BRA `(.L_x_61) ;  /* 0xffffffd800780947 */ /* 0x000ff0000383ffff */
[----:B------:R-:W-:Y:S05]  /*3c10*/  EXIT ;  /* 0x000000000000794d */ /* 0x000fea0003800000 */
.L_x_4:
        /* <DEDUP_REMOVED lines=26> */
.L_x_63:
[--C-:B------:R-:W-:Y:S01]  /*3dc0*/  SHF.R.U64 R14, R12, R20, R13.reuse ;  /* 0x000000140c0e7219 */ /* 0x100fe2000000120d */
[----:B------:R-:W0:Y:S01]  /*3dd0*/  LDC R24, c[0x0][0x618] ;  /* 0x00018600ff187b82 */ /* 0x000e220000000800 */
[----:B------:R-:W-:Y:S01]  /*3de0*/  I2FP.F32.U32 R10, R6 ;  /* 0x00000006000a7245 */ /* 0x000fe20000201000 */
[----:B------:R-:W-:Y:S01]  /*3df0*/  ULDC UR4, c[0x0][0x150] ;  /* 0x0000540000047ab9 */ /* 0x000fe20000000800 */
[----:B------:R-:W-:Y:S01]  /*3e00*/  SHF.R.U32.HI R7, RZ, R20, R13 ;  /* 0x00000014ff077219 */ /* 0x000fe2000001160d */
[----:B------:R-:W-:Y:S01]  /*3e10*/  IMAD.MOV.U32 R8, RZ, RZ, R2 ;  /* 0x000000ffff087224 */ /* 0x000fe200078e0002 */
[----:B------:R-:W-:Y:S01]  /*3e20*/  IADD3 R11, P0, RZ, -R14, RZ ;  /* 0x8000000eff0b7210 */ /* 0x000fe20007f1e0ff */
[----:B------:R-:W-:Y:S01]  /*3e30*/  FMUL R13, R10, UR4 ;  /* 0x000000040a0d7c20 */ /* 0x000fe20008400000 */
[----:B------:R-:W-:Y:S01]  /*3e40*/  IMAD.MOV.U32 R9, RZ, RZ, R17 ;  /* 0x000000ffff097224 */ /* 0x000fe200078e0011 */
[----:B------:R-:W1:Y:S01]  /*3e50*/  LDC.64 R26, c[0x0][0x640] ;  /* 0x00019000ff1a7b82 */ /* 0x000e620000000a00 */
[----:B------:R-:W-:Y:S01]  /*3e60*/  ULDC UR4, c[0x0][0x154] ;  /* 0x0000550000047ab9 */ /* 0x000fe20000000800 */
[----:B------:R-:W-:-:S02]  /*3e70*/  IMAD.X R7, RZ, RZ, ~R7, P0 ;  /* 0x000000ffff077224 */ /* 0x000fc400000e0e07 */
[----:B------:R-:W2:Y:S01]  /*3e80*/  F2I.U32.TRUNC.NTZ R13, R13 ;  /* 0x0000000d000d7305 */ /* 0x000ea2000020f000 */
[----:B------:R-:W-:-:S03]  /*3e90*/  IMAD.WIDE.U32 R8, R11, R22, R8 ;  /* 0x000000160b087225 */ /* 0x000fc600078e0008 */
[----:B------:R-:W3:Y:S01]  /*3ea0*/  LDC R15, c[0x0][0x144] ;  /* 0x00005100ff0f7b82 */ /* 0x000ee20000000800 */
[----:B------:R-:W-:-:S04]  /*3eb0*/  IMAD R10, R7, R22, RZ ;  /* 0x00000016070a7224 */ /* 0x000fc800078e02ff */
[----:B------:R-:W-:Y:S02]  /*3ec0*/  IMAD R7, R11, R23, R10 ;  /* 0x000000170b077224 */ /* 0x000fe400078e020a */
[----:B------:R-:W-:Y:S01]  /*3ed0*/  IMAD.MOV.U32 R10, RZ, RZ, -0x1 ;  /* 0xffffffffff0a7424 */ /* 0x000fe200078e00ff */
[----:B------:R-:W4:Y:S01]  /*3ee0*/  LDC R20, c[0x0][0x608] ;  /* 0x00018200ff147b82 */ /* 0x000f220000000800 */
[----:B------:R-:W-:Y:S01]  /*3ef0*/  IMAD.IADD R7, R9, 0x1, R7 ;  /* 0x0000000109077824 */ /* 0x000fe200078e0207 */
[----:B------:R-:W-:-:S04]  /*3f00*/  I2FP.F32.U32 R9, R5 ;  /* 0x0000000500097245 */ /* 0x000fc80000201000 */
[-C--:B0-----:R-:W-:Y:S01]  /*3f10*/  SHF.R.U64 R12, R8, R24.reuse, R7 ;  /* 0x00000018080c7219 */ /* 0x081fe20000001207 */
[----:B--2---:R-:W-:Y:S01]  /*3f20*/  IMAD.MOV R8, RZ, RZ, -R13 ;  /* 0x000000ffff087224 */ /* 0x004fe200078e0a0d */
[----:B------:R-:W0:Y:S01]  /*3f30*/  LDC R11, c[0x0][0x658] ;  /* 0x00019600ff0b7b82 */ /* 0x000e220000000800 */
[----:B-1----:R-:W-:Y:S01]  /*3f40*/  ISETP.NE.U32.AND P0, PT, R26, RZ, PT ;  /* 0x000000ff1a00720c */ /* 0x002fe20003f05070 */
[----:B------:R-:W-:Y:S01]  /*3f50*/  FMUL R9, R9, UR4 ;  /* 0x0000000409097c20 */ /* 0x000fe20008400000 */
[----:B------:R-:W-:Y:S02]  /*3f60*/  SHF.R.U32.HI R7, RZ, R24, R7 ;  /* 0x00000018ff077219 */ /* 0x000fe40000011607 */
[----:B------:R-:W-:-:S03]  /*3f70*/  ISETP.NE.AND.EX P0, PT, R27, RZ, PT, P0 ;  /* 0x000000ff1b00720c */ /* 0x000fc60003f05300 */
[----:B------:R-:W1:Y:S01]  /*3f80*/  LDC R22, c[0x0][0x148] ;  /* 0x00005200ff167b82 */ /* 0x000e620000000800 */
[----:B---3--:R-:W-:Y:S02]  /*3f90*/  IMAD R23, R15, R8, R6 ;  /* 0x000000080f177224 */ /* 0x008fe400078e0206 */
[----:B------:R-:W-:-:S05]  /*3fa0*/  IMAD.MOV.U32 R8, RZ, RZ, 0x1 ;  /* 0x00000001ff087424 */ /* 0x000fca00078e00ff */
[----:B------:R-:W2:Y:S01]  /*3fb0*/  LDC R21, c[0x0][0x600] ;  /* 0x00018000ff157b82 */ /* 0x000ea20000000800 */
[-CC-:B----4-:R-:W-:Y:S02]  /*3fc0*/  SHF.R.U64 R15, R12, R20.reuse, R7.reuse ;  /* 0x000000140c0f7219 */ /* 0x190fe40000001207 */
[----:B------:R-:W-:Y:S02]  /*3fd0*/  SHF.R.U32.HI R6, RZ, R20, R7 ;  /* 0x00000014ff067219 */ /* 0x000fe40000011607 */
[----:B------:R3:W4:Y:S03]  /*3fe0*/  F2I.U32.TRUNC.NTZ R20, R9 ;  /* 0x0000000900147305 */ /* 0x000726000020f000 */
[----:B------:R-:W1:Y:S01]  /*3ff0*/  LDC R25, c[0x0][0x648] ;  /* 0x00019200ff197b82 */ /* 0x000e620000000800 */
[-C--:B0-----:R-:W-:Y:S02]  /*4000*/  SHF.R.U64 R19, R15, R11.reuse, R6 ;  /* 0x0000000b0f137219 */ /* 0x081fe40000001206 */
[----:B------:R-:W-:-:S02]  /*4010*/  SHF.L.U32 R10, R10, R11, RZ ;  /* 0x0000000b0a0a7219 */ /* 0x000fc400000006ff */
[-C--:B------:R-:W-:Y:S01]  /*4020*/  SHF.R.U32.HI R7, RZ, R11.reuse, R6 ;  /* 0x0000000bff077219 */ /* 0x080fe20000011606 */
[----:B------:R-:W-:Y:S01]  /*4030*/  IMAD.MOV.U32 R6, RZ, RZ, R19 ;  /* 0x000000ffff067224 */ /* 0x000fe200078e0013 */
[----:B------:R-:W-:Y:S01]  /*4040*/  SHF.L.U32 R24, R8, R11, RZ ;  /* 0x0000000b08187219 */ /* 0x000fe200000006ff */
[----:B------:R-:W0:Y:S01]  /*4050*/  LDC R28, c[0x0][0x638] ;  /* 0x00018e00ff1c7b82 */ /* 0x000e220000000800 */
[----:B------:R-:W-:-:S07]  /*4060*/  LOP3.LUT R30, RZ, R10, RZ, 0x33, !PT ;  /* 0x0000000aff1e7212 */ /* 0x000fce00078e33ff */
[----:B------:R-:W0:Y:S01]  /*4070*/  LDC R29, c[0x0][0x610] ;  /* 0x00018400ff1d7b82 */ /* 0x000e220000000800 */
[----:B---34-:R-:W-:Y:S05]  /*4080*/  @!P0 BRA `(.L_x_64) ;  /* 0x0000000000288947 */ /* 0x018fea0003800000 */
[----:B------:R-:W3:Y:S02]  /*4090*/  LDC R6, c[0x0][0x64c] ;  /* 0x00019300ff067b82 */ /* 0x000ee40000000800 */
[----:B---3--:R-:W-:-:S05]  /*40a0*/  IADD3 R11, P0, R19, R6, RZ ;  /* 0x00000006130b7210 */ /* 0x008fca0007f1e0ff */
        /* <DEDUP_REMOVED lines=8> */
.L_x_64:
[----:B------:R-:W-:Y:S01]  /*4130*/  ISETP.NE.AND P0, PT, R16, 0x1, PT ;  /* 0x000000011000780c */ /* 0x000fe20003f05270 */
[----:B--2---:R-:W-:Y:S01]  /*4140*/  VIADD R9, R21, 0xffffffff ;  /* 0xffffffff15097836 */ /* 0x004fe20000000000 */
[----:B-1----:R-:W-:Y:S01]  /*4150*/  SHF.R.U64 R7, R6, R25, R7 ;  /* 0x0000001906077219 */ /* 0x002fe20000001207 */
[----:B------:R-:W-:Y:S01]  /*4160*/  IMAD.MOV R20, RZ, RZ, -R20 ;  /* 0x000000ffff147224 */ /* 0x000fe200078e0a14 */
[----:B------:R-:W-:Y:S02]  /*4170*/  LOP3.LUT R6, R15, R30, RZ, 0xc0, !PT ;  /* 0x0000001e0f067212 */ /* 0x000fe400078ec0ff */
[----:B------:R-:W-:Y:S01]  /*4180*/  LOP3.LUT R12, R12, R9, RZ, 0xc0, !PT ;  /* 0x000000090c0c7212 */ /* 0x000fe200078ec0ff */
[----:B------:R-:W-:Y:S02]  /*4190*/  IMAD.MOV R8, RZ, RZ, -R7 ;  /* 0x000000ffff087224 */ /* 0x000fe400078e0a07 */
[----:B------:R-:W-:Y:S02]  /*41a0*/  IMAD R6, R24, R7, R6 ;  /* 0x0000000718067224 */ /* 0x000fe400078e0206 */
[----:B------:R-:W-:-:S02]  /*41b0*/  IMAD.MOV.U32 R9, RZ, RZ, 0x1 ;  /* 0x00000001ff097424 */ /* 0x000fc400078e00ff */
[----:B------:R-:W-:Y:S02]  /*41c0*/  @P0 IMAD R23, R22, R20, R5 ;  /* 0x0000001416170224 */ /* 0x000fe400078e0205 */
[----:B0-----:R-:W-:Y:S02]  /*41d0*/  IMAD R5, R8, R28, R19 ;  /* 0x0000001c08057224 */ /* 0x001fe400078e0213 */
[----:B------:R-:W-:Y:S02]  /*41e0*/  IMAD R20, R6, R29, R23 ;  /* 0x0000001d06147224 */ /* 0x000fe400078e0217 */
[----:B------:R-:W-:Y:S02]  /*41f0*/  IMAD R5, R5, R21, R12 ;  /* 0x0000001505057224 */ /* 0x000fe400078e020c */
[----:B------:R-:W-:-:S03]  /*4200*/  IMAD.MOV.U32 R8, RZ, RZ, R14 ;  /* 0x000000ffff087224 */ /* 0x000fc600078e000e */
[----:B------:R-:W-:Y:S02]  /*4210*/  SEL R21, R5, R20, !P0 ;  /* 0x0000001405157207 */ /* 0x000fe40004000000 */
[----:B------:R-:W-:-:S07]  /*4220*/  SEL R20, R20, R5, !P0 ;  /* 0x0000000514147207 */ /* 0x000fce0004000000 */
.L_x_62:
[----:B------:R-:W-:-:S08]  /*4230*/  NOP ;  /* 0x0000000000007918 */ /* 0x000fd00000000000 */
[----:B------:R-:W0:-:S00]  /*4240*/  USETMAXREG.DEALLOC.CTAPOOL 0x28 ;  /* 0x00000028000079c8 */ /* 0x000e0000080e0500 */
[----:B0-----:R-:W-:-:S13]  /*4250*/  ISETP.NE.AND P0, PT, R0, RZ, PT ;  /* 0x000000ff0000720c */ /* 0x001fda0003f05270 */
[----:B------:R-:W-:Y:S05]  /*4260*/  @P0 EXIT ;  /* 0x000000000000094d */ /* 0x000fea0003800000 */
[----:B------:R-:W-:Y:S01]  /*4270*/  LOP3.LUT P0, RZ, R9, 0xff, RZ, 0xc0, !PT ;  /* 0x000000ff09ff7812 */ /* 0x000fe2000780c0ff */
[----:B------:R-:W-:Y:S02]  /*4280*/  IMAD.MOV.U32 R0, RZ, RZ, 0x1 ;  /* 0x00000001ff007424 */ /* 0x000fe400078e00ff */
[----:B------:R-:W-:-:S10]  /*4290*/  IMAD.MOV.U32 R13, RZ, RZ, RZ ;  /* 0x000000ffff0d7224 */ /* 0x000fd400078e00ff */
[----:B------:R-:W-:Y:S05]  /*42a0*/  @!P0 BRA `(.L_x_65) ;  /* 0x0000000c00188947 */ /* 0x000fea0003800000 */
[----:B------:R-:W0:Y:S01]  /*42b0*/  LDC R0, c[0x0][0x28c] ;  /* 0x0000a300ff007b82 */ /* 0x000e220000000800 */
[----:B------:R-:W-:Y:S01]  /*42c0*/  LOP3.LUT P0, RZ, R3, 0x1f, RZ, 0xc0, !PT ;  /* 0x0000001f03ff7812 */ /* 0x000fe2000780c0ff */
[----:B------:R-:W-:Y:S01]  /*42d0*/  ULDC UR5, c[0x0][0x658] ;  /* 0x0001960000057ab9 */ /* 0x000fe20000000800 */
[----:B------:R-:W-:Y:S01]  /*42e0*/  UMOV UR6, 0xffffffff ;  /* 0xffffffff00067882 */ /* 0x000fe20000000000 */
[----:B------:R-:W-:Y:S01]  /*42f0*/  BSSY B0, `(.L_x_65) ;  /* 0x00000c1000007945 */ /* 0x000fe20003800000 */
[----:B------:R-:W-:Y:S01]  /*4300*/  USHF.L.U32 UR6, UR6, UR5, URZ ;  /* 0x0000000506067299 */ /* 0x000fe2000800063f */
[C---:B------:R-:W-:Y:S01]  /*4310*/  ISETP.NE.AND P2, PT, R4.reuse, RZ, PT ;  /* 0x000000ff0400720c */ /* 0x040fe20003f45270 */
[----:B------:R-:W-:Y:S01]  /*4320*/  IMAD.MOV.U32 R19, RZ, RZ, 0x1 ;  /* 0x00000001ff137424 */ /* 0x000fe200078e00ff */
[----:B------:R-:W-:Y:S01]  /*4330*/  ISETP.NE.OR P0, PT, R4, RZ, !P0 ;  /* 0x000000ff0400720c */ /* 0x000fe20004705670 */
[----:B------:R-:W-:Y:S01]  /*4340*/  IMAD.MOV.U32 R13, RZ, RZ, RZ ;  /* 0x000000ffff0d7224 */ /* 0x000fe200078e00ff */
[----:B------:R-:W-:Y:S01]  /*4350*/  LOP3.LUT R12, R18, 0x2, RZ, 0xfc, !PT ;  /* 0x00000002120c7812 */ /* 0x000fe200078efcff */
[----:B------:R-:W-:Y:S01]  /*4360*/  ULDC UR4, c[0x0][0x600] ;  /* 0x0001800000047ab9 */ /* 0x000fe20000000800 */
[----:B------:R-:W-:Y:S01]  /*4370*/  UMOV UR7, 0x1 ;  /* 0x0000000100077882 */ /* 0x000fe20000000000 */
[----:B------:R-:W-:-:S02]  /*4380*/  UIADD3 UR15, UR4, -0x1, URZ ;  /* 0xffffffff040f7890 */ /* 0x000fc4000fffe03f */
[----:B------:R-:W-:Y:S02]  /*4390*/  USHF.L.U32 UR17, UR7, UR5, URZ ;  /* 0x0000000507117299 */ /* 0x000fe4000800063f */
[----:B------:R-:W-:Y:S01]  /*43a0*/  ULOP3.LUT UR16, URZ, UR6, URZ, 0x33, !UPT ;  /* 0x000000063f107292 */ /* 0x000fe2000f8e333f */
[----:B------:R-:W-:Y:S01]  /*43b0*/  ULDC.64 UR20, c[0x0][0x198] ;  /* 0x0000660000147ab9 */ /* 0x000fe20000000a00 */
[----:B0-----:R-:W-:-:S05]  /*43c0*/  VIADD R0, R0, 0xf ;  /* 0x0000000f00007836 */ /* 0x001fca0000000000 */
[----:B------:R-:W-:-:S04]  /*43d0*/  SHF.R.S32.HI R3, RZ, 0x1f, R0 ;  /* 0x0000001fff037819 */ /* 0x000fc80000011400 */
[----:B------:R-:W-:Y:S01]  /*43e0*/  LEA.HI R3, R3, R0, RZ, 0x4 ;  /* 0x0000000003037211 */ /* 0x000fe200078f20ff */
[----:B------:R-:W-:-:S03]  /*43f0*/  IMAD.MOV.U32 R0, RZ, RZ, 0x1 ;  /* 0x00000001ff007424 */ /* 0x000fc600078e00ff */
[----:B------:R-:W-:-:S05]  /*4400*/  SHF.R.S32.HI R10, RZ, 0x4, R3 ;  /* 0x00000004ff0a7819 */ /* 0x000fca0000011403 */
[----:B------:R-:W-:-:S07]  /*4410*/  VIADD R11, R10, 0x1 ;  /* 0x000000010a0b7836 */ /* 0x000fce0000000000 */
.L_x_77:
[----:B------:R-:W-:-:S03]  /*4420*/  UMOV UR4, 0xffffffff ;  /* 0xffffffff00047882 */ /* 0x000fc60000000000 */
[----:B------:R-:W-:Y:S05]  /*4430*/  BRA.DIV UR4, `(.L_x_66) ;  /* 0x0000001e04d87947 */ /* 0x000fea000b800000 */
[----:B------:R-:W-:-:S13]  /*4440*/  ELECT P6, URZ, PT ;  /* 0x00000000003f782f */ /* 0x000fda00038c0000 */
.L_x_118:
[----:B------:R-:W0:Y:S01]  /*4450*/  LDC R3, c[0x0][0x28c] ;  /* 0x0000a300ff037b82 */ /* 0x000e220000000800 */
[----:B------:R-:W-:Y:S01]  /*4460*/  BSSY B1, `(.L_x_67) ;  /* 0x0000037000017945 */ /* 0x000fe20003800000 */
[----:B0-----:R-:W-:-:S13]  /*4470*/  ISETP.LT.OR P6, PT, R3, 0x1, !P6 ;  /* 0x000000010300780c */ /* 0x001fda00077c1670 */
[----:B------:R-:W-:Y:S05]  /*4480*/  @P6 BRA `(.L_x_68) ;  /* 0x0000000000d06947 */ /* 0x000fea0003800000 */
[----:B------:R-:W-:Y:S02]  /*4490*/  IMAD.SHL.U32 R21, R21, 0x10, RZ ;  /* 0x0000001015157824 */ /* 0x000fe400078e00ff */
[----:B------:R-:W-:Y:S02]  /*44a0*/  IMAD R20, R20, 0xc0, RZ ;  /* 0x000000c014147824 */ /* 0x000fe400078e02ff */
[----:B------:R-:W-:Y:S02]  /*44b0*/  IMAD.MOV.U32 R15, RZ, RZ, RZ ;  /* 0x000000ffff0f7224 */ /* 0x000fe400078e00ff */
[----:B------:R-:W-:Y:S02]  /*44c0*/  IMAD.MOV.U32 R3, RZ, RZ, R11 ;  /* 0x000000ffff037224 */ /* 0x000fe400078e000b */
[----:B------:R-:W-:Y:S02]  /*44d0*/  IMAD.MOV.U32 R4, RZ, RZ, R0 ;  /* 0x000000ffff047224 */ /* 0x000fe400078e0000 */
[----:B------:R-:W-:-:S07]  /*44e0*/  IMAD.MOV.U32 R5, RZ, RZ, R13 ;  /* 0x000000ffff057224 */ /* 0x000fce00078e000d */
.L_x_72:
[----:B------:R-:W0:Y:S01]  /*44f0*/  S2R R7, SR_CgaCtaId ;  /* 0x0000000000077919 */ /* 0x000e220000008800 */
[----:B------:R-:W-:-:S04]  /*4500*/  MOV R6, 0x400 ;  /* 0x0000040000067802 */ /* 0x000fc80000000f00 */
[----:B0-----:R-:W-:Y:S02]  /*4510*/  LEA R14, R7, R6, 0x18 ;  /* 0x00000006070e7211 */ /* 0x001fe400078ec0ff */
[----:B------:R-:W-:Y:S01]  /*4520*/  SHF.L.U32 R6, R4, 0x1f, RZ ;  /* 0x0000001f04067819 */ /* 0x000fe200000006ff */
[----:B------:R-:W0:Y:S02]  /*4530*/  @!P2 LDC R7, c[0x0][0x500] ;  /* 0x00014000ff07ab82 */ /* 0x000e240000000800 */
[----:B------:R-:W-:-:S04]  /*4540*/  IMAD R9, R5, 0x8, R14 ;  /* 0x0000000805097824 */ /* 0x000fc800078e020e */
[----:B------:R-:W1:Y:S02]  /*4550*/  SYNCS.PHASECHK.TRANS64.TRYWAIT P1, [R9+URZ+0x110], R6 ;  /* 0x00011006090075a7 */ /* 0x000e64000802017f */
[----:B-1----:R-:W-:Y:S05]  /*4560*/  @!P1 BRA `(.L_x_69) ;  /* 0x0000001c00ac9947 */ /* 0x002fea0003800000 */
.L_x_119:
[----:B-1----:R-:W-:Y:S01]  /*4570*/  PRMT R6, R12, 0x9910, RZ ;  /* 0x000099100c067816 */ /* 0x002fe200000000ff */
[----:B0-----:R0:W-:Y:S03]  /*4580*/  @!P2 SYNCS.ARRIVE.TRANS64 RZ, [R9+URZ], R7 ;  /* 0x0000000709ffa9a7 */ /* 0x0011e6000800003f */
[----:B------:R-:W-:-:S13]  /*4590*/  ISETP.NE.AND P1, PT, R6, 0x2, PT ;  /* 0x000000020600780c */ /* 0x000fda0003f25270 */
[----:B0-----:R-:W-:Y:S05]  /*45a0*/  @P1 BRA `(.L_x_70) ;  /* 0x0000000000041947 */ /* 0x001fea0003800000 */
[----:B------:R-:W-:Y:S01]  /*45b0*/  BPT.TRAP 0x1 ;  /* 0x000000040000795c */ /* 0x000fe20000300000 */
.L_x_70:
[----:B------:R-:W-:Y:S05]  /*45c0*/  @P0 BRA `(.L_x_71) ;  /* 0x0000000000040947 */ /* 0x000fea0003800000 */
[----:B------:R-:W-:Y:S01]  /*45d0*/  BPT.TRAP 0x1 ;  /* 0x000000040000795c */ /* 0x000fe20000300000 */
.L_x_71:
[--C-:B------:R-:W-:Y:S01]  /*45e0*/  IMAD R6, R5, 0x1800, R14.reuse ;  /* 0x0000180005067824 */ /* 0x100fe200078e020e */
[----:B------:R-:W-:Y:S01]  /*45f0*/  R2UR UR9, R9 ;  /* 0x00000000090972ca */ /* 0x000fe200000e0000 */
[----:B------:R-:W-:Y:S01]  /*4600*/  IMAD R14, R5, 0x200, R14 ;  /* 0x00000200050e7824 */ /* 0x000fe200078e020e */
[----:B------:R-:W-:Y:S01]  /*4610*/  UIADD3 UR4, UP0, UR20, 0xf0, URZ ;  /* 0x000000f014047890 */ /* 0x000fe2000ff1e03f */
[----:B------:R-:W-:Y:S01]  /*4620*/  VIADD R3, R3, 0xffffffff ;  /* 0xffffffff03037836 */ /* 0x000fe20000000000 */
[----:B------:R-:W-:Y:S01]  /*4630*/  R2UR UR5, R6 ;  /* 0x00000000060572ca */ /* 0x000fe200000e0000 */
[----:B------:R-:W-:Y:S01]  /*4640*/  UIADD3 UR22, UP1, UR20, 0x1f0, URZ ;  /* 0x000001f014167890 */ /* 0x000fe2000ff3e03f */
[----:B------:R-:W-:Y:S01]  /*4650*/  R2UR UR8, R14 ;  /* 0x000000000e0872ca */ /* 0x000fe200000e0000 */
[----:B------:R-:W-:Y:S01]  /*4660*/  VIADD R5, R5, 0x1 ;  /* 0x0000000105057836 */ /* 0x000fe20000000000 */
[----:B------:R-:W-:Y:S01]  /*4670*/  R2UR UR11, R20 ;  /* 0x00000000140b72ca */ /* 0x000fe200000e0000 */
[----:B------:R-:W-:Y:S01]  /*4680*/  UIADD3.X UR23, URZ, UR21, URZ, UP1, !UPT ;  /* 0x000000153f177290 */ /* 0x000fe20008ffe43f */
[----:B------:R-:W-:Y:S01]  /*4690*/  R2UR UR10, R15 ;  /* 0x000000000f0a72ca */ /* 0x000fe200000e0000 */
[----:B------:R-:W-:Y:S01]  /*46a0*/  UMOV UR6, 0x0 ;  /* 0x0000000000067882 */ /* 0x000fe20000000000 */
[----:B------:R-:W-:Y:S01]  /*46b0*/  R2UR UR12, R8 ;  /* 0x00000000080c72ca */ /* 0x000fe200000e0000 */
[----:B------:R-:W-:Y:S01]  /*46c0*/  UMOV UR7, 0x10000000 ;  /* 0x1000000000077882 */ /* 0x000fe20000000000 */
[----:B------:R-:W-:Y:S01]  /*46d0*/  R2UR UR18, R21 ;  /* 0x00000000151272ca */ /* 0x000fe200000e0000 */
[----:B------:R-:W-:Y:S01]  /*46e0*/  VIADD R15, R15, 0x10 ;  /* 0x000000100f0f7836 */ /* 0x000fe20000000000 */
[----:B------:R-:W-:Y:S01]  /*46f0*/  ISETP.GT.AND P3, PT, R3, 0x1, PT ;  /* 0x000000010300780c */ /* 0x000fe20003f64270 */
[----:B------:R-:W-:Y:S01]  /*4700*/  UIADD3 UR13, UR5, 0x300, URZ ;  /* 0x00000300050d7890 */ /* 0x000fe2000fffe03f */
[----:B------:R-:W-:Y:S01]  /*4710*/  ISETP.NE.AND P1, PT, R5, 0x22, PT ;  /* 0x000000220500780c */ /* 0x000fe20003f25270 */
[----:B------:R-:W-:-:S02]  /*4720*/  UIADD3.X UR5, URZ, UR21, URZ, UP0, !UPT ;  /* 0x000000153f057290 */ /* 0x000fc400087fe43f */
[----:B------:R-:W-:Y:S01]  /*4730*/  UIADD3 UR14, UR8, 0x33300, URZ ;  /* 0x00033300080e7890 */ /* 0x000fe2000fffe03f */
[----:B------:R-:W-:Y:S02]  /*4740*/  SEL R7, RZ, 0x1, P1 ;  /* 0x00000001ff077807 */ /* 0x000fe40000800000 */
[----:B------:R-:W-:Y:S01]  /*4750*/  UMOV UR8, UR13 ;  /* 0x0000000d00087c82 */ /* 0x000fe20008000000 */
[----:B------:R-:W-:Y:S02]  /*4760*/  SEL R5, R5, RZ, P1 ;  /* 0x000000ff05057207 */ /* 0x000fe40000800000 */
[----:B------:R-:W-:Y:S01]  /*4770*/  LOP3.LUT R4, R4, R7, RZ, 0x3c, !PT ;  /* 0x0000000704047212 */ /* 0x000fe200078e3cff */
[----:B------:R0:W-:Y:S02]  /*4780*/  UTMALDG.3D [UR8], [UR4], desc[UR6] ;  /* 0x00000608040075b4 */ /* 0x0001e40008011000 */
[----:B0-----:R-:W-:Y:S01]  /*4790*/  UMOV UR8, UR14 ;  /* 0x0000000e00087c82 */ /* 0x001fe20008000000 */
[----:B------:R-:W-:-:S02]  /*47a0*/  UMOV UR11, UR18 ;  /* 0x00000012000b7c82 */ /* 0x000fc40008000000 */
[----:B------:R0:W-:Y:S02]  /*47b0*/  UTMALDG.3D [UR8], [UR22], desc[UR6] ;  /* 0x00000608160075b4 */ /* 0x0001e40008011000 */
[----:B0-----:R-:W-:Y:S05]  /*47c0*/  @P3 BRA `(.L_x_72) ;  /* 0xfffffffc00483947 */ /* 0x001fea000383ffff */
.L_x_68:
[----:B------:R-:W-:Y:S05]  /*47d0*/  BSYNC B1 ;  /* 0x0000000000017941 */ /* 0x000fea0003800000 */
.L_x_67:
[----:B------:R-:W-:Y:S01]  /*47e0*/  LOP3.LUT P3, RZ, R19, 0xff, RZ, 0xc0, !PT ;  /* 0x000000ff13ff7812 */ /* 0x000fe2000786c0ff */
[----:B------:R-:W-:Y:S01]  /*47f0*/  IMAD.IADD R6, R10, 0x1, R13 ;  /* 0x000000010a067824 */ /* 0x000fe200078e020d */
[----:B------:R-:W-:Y:S01]  /*4800*/  IADD3 R2, P4, R2, UR36, RZ ;  /* 0x0000002402027c10 */ /* 0x000fe2000ff9e0ff */
[----:B------:R-:W-:Y:S01]  /*4810*/  ULDC.64 UR4, c[0x0][0x650] ;  /* 0x0001940000047ab9 */ /* 0x000fe20000000a00 */
[----:B------:R-:W-:Y:S01]  /*4820*/  BSSY B1, `(.L_x_73) ;  /* 0x000006b000017945 */ /* 0x000fe20003800000 */
[----:B------:R-:W-:Y:S01]  /*4830*/  IMAD.MOV.U32 R20, RZ, RZ, -0x1 ;  /* 0xffffffffff147424 */ /* 0x000fe200078e00ff */
[----:B------:R-:W-:Y:S01]  /*4840*/  ISETP.GT.U32.AND P1, PT, R6, 0x21, PT ;  /* 0x000000210600780c */ /* 0x000fe20003f24070 */
[----:B------:R-:W-:Y:S01]  /*4850*/  IMAD.MOV.U32 R21, RZ, RZ, -0x1 ;  /* 0xffffffffff157424 */ /* 0x000fe200078e00ff */
[----:B------:R-:W-:Y:S01]  /*4860*/  IADD3.X R17, R17, UR42, RZ, P4, !PT ;  /* 0x0000002a11117c10 */ /* 0x000fe2000a7fe4ff */
[----:B------:R-:W-:Y:S01]  /*4870*/  IMAD.MOV.U32 R8, RZ, RZ, -0x1 ;  /* 0xffffffffff087424 */ /* 0x000fe200078e00ff */
[----:B------:R-:W-:-:S02]  /*4880*/  ISETP.LT.U32.AND P1, PT, R10, 0x22, P1 ;  /* 0x000000220a00780c */ /* 0x000fc40000f21070 */
[----:B------:R-:W-:Y:S01]  /*4890*/  PRMT R19, RZ, 0x7610, R19 ;  /* 0x00007610ff137816 */ /* 0x000fe20000000013 */
[----:B------:R-:W0:Y:S01]  /*48a0*/  @P3 S2R R4, SR_CgaCtaId ;  /* 0x0000000000043919 */ /* 0x000e220000008800 */
[----:B------:R-:W-:-:S04]  /*48b0*/  @P3 MOV R3, 0x400 ;  /* 0x0000040000033802 */ /* 0x000fc80000000f00 */
[----:B0-----:R-:W-:Y:S01]  /*48c0*/  @P3 LEA R3, R4, R3, 0x18 ;  /* 0x0000000304033211 */ /* 0x001fe200078ec0ff */
[----:B------:R-:W-:-:S03]  /*48d0*/  IMAD.WIDE.U32 R4, R6, -0xf0f0f0f, RZ ;  /* 0xf0f0f0f106047825 */ /* 0x000fc600078e00ff */
[----:B------:R0:W-:Y:S01]  /*48e0*/  @P3 SYNCS.ARRIVE.TRANS64.A1T0 RZ, [R3+URZ+0x238], RZ ;  /* 0x000238ff03ff39a7 */ /* 0x0001e2000810003f */
[----:B------:R-:W-:Y:S02]  /*48f0*/  ISETP.GE.U32.AND P3, PT, R10, 0x22, PT ;  /* 0x000000220a00780c */ /* 0x000fe40003f66070 */
[----:B------:R-:W-:Y:S02]  /*4900*/  SHF.R.U32.HI R5, RZ, 0x5, R5 ;  /* 0x00000005ff057819 */ /* 0x000fe40000011605 */
[----:B0-----:R-:W-:-:S03]  /*4910*/  SEL R3, RZ, 0x1, !P1 ;  /* 0x00000001ff037807 */ /* 0x001fc60004800000 */
[----:B------:R-:W-:Y:S01]  /*4920*/  IMAD R13, R5, -0x22, R6 ;  /* 0xffffffde050d7824 */ /* 0x000fe200078e0206 */
[----:B------:R-:W-:Y:S02]  /*4930*/  ISETP.GE.U32.AND P1, PT, R2, UR4, PT ;  /* 0x0000000402007c0c */ /* 0x000fe4000bf26070 */
[----:B------:R-:W-:Y:S02]  /*4940*/  LOP3.LUT R0, R0, R3, RZ, 0x3c, !PT ;  /* 0x0000000300007212 */ /* 0x000fe400078e3cff */
[----:B------:R-:W-:Y:S02]  /*4950*/  ISETP.GE.U32.AND.EX P1, PT, R17, UR5, PT, P1 ;  /* 0x0000000511007c0c */ /* 0x000fe4000bf26110 */
[----:B------:R-:W-:Y:S02]  /*4960*/  @P3 LOP3.LUT R0, R0, 0x1, R5, 0x78, !PT ;  /* 0x0000000100003812 */ /* 0x000fe400078e7805 */
[----:B------:R-:W-:-:S09]  /*4970*/  PRMT R3, RZ, 0x7610, R3 ;  /* 0x00007610ff037816 */ /* 0x000fd20000000003 */
[----:B------:R-:W-:Y:S05]  /*4980*/  @P1 BRA `(.L_x_74) ;  /* 0x0000000400501947 */ /* 0x000fea0003800000 */
[----:B------:R-:W-:Y:S01]  /*4990*/  ULDC.64 UR4, c[0x0][0x628] ;  /* 0x00018a0000047ab9 */ /* 0x000fe20000000a00 */
[----:B------:R-:W0:Y:S01]  /*49a0*/  S2R R15, SR_CTAID.X ;  /* 0x00000000000f7919 */ /* 0x000e220000002500 */
[----:B------:R-:W-:Y:S01]  /*49b0*/  ISETP.NE.U32.AND P1, PT, RZ, UR4, PT ;  /* 0x00000004ff007c0c */ /* 0x000fe2000bf25070 */
[----:B------:R-:W-:Y:S01]  /*49c0*/  ULDC UR7, c[0x0][0x630] ;  /* 0x00018c0000077ab9 */ /* 0x000fe20000000800 */
[----:B------:R-:W-:Y:S01]  /*49d0*/  IMAD.MOV.U32 R4, RZ, RZ, R2 ;  /* 0x000000ffff047224 */ /* 0x000fe200078e0002 */
[----:B------:R-:W1:Y:S01]  /*49e0*/  S2R R14, SR_CTAID.Y ;  /* 0x00000000000e7919 */ /* 0x000e620000002600 */
[----:B------:R-:W-:Y:S01]  /*49f0*/  ISETP.NE.AND.EX P1, PT, RZ, UR5, PT, P1 ;  /* 0x00000005ff007c0c */ /* 0x000fe2000bf25310 */
[----:B------:R-:W-:-:S12]  /*4a00*/  IMAD.MOV.U32 R5, RZ, RZ, R17 ;  /* 0x000000ffff057224 */ /* 0x000fd800078e0011 */
[----:B------:R-:W-:Y:S05]  /*4a10*/  @!P1 BRA `(.L_x_75) ;  /* 0x0000000000289947 */ /* 0x000fea0003800000 */
[----:B------:R-:W-:Y:S02]  /*4a20*/  ULDC UR6, c[0x0][0x634] ;  /* 0x00018d0000067ab9 */ /* 0x000fe40000000800 */
[----:B------:R-:W-:-:S05]  /*4a30*/  IADD3 R9, P1, R2, UR6, RZ ;  /* 0x0000000602097c10 */ /* 0x000fca000ff3e0ff */
[----:B------:R-:W-:-:S04]  /*4a40*/  IMAD.X R3, RZ, RZ, R17, P1 ;  /* 0x000000ffff037224 */ /* 0x000fc800008e0611 */
[----:B------:R-:W-:-:S04]  /*4a50*/  IMAD.WIDE.U32 R6, R3, UR4, RZ ;  /* 0x0000000403067c25 */ /* 0x000fc8000f8e00ff */
[----:B------:R-:W-:-:S04]  /*4a60*/  IMAD.WIDE.U32 R6, P1, R9, UR5, R6 ;  /* 0x0000000509067c25 */ /* 0x000fc8000f820006 */
[----:B------:R-:W-:-:S04]  /*4a70*/  IMAD.WIDE.U32 R8, R9, UR4, RZ ;  /* 0x0000000409087c25 */ /* 0x000fc8000f8e00ff */
[----:B------:R-:W-:Y:S01]  /*4a80*/  IMAD.X R5, RZ, RZ, RZ, P1 ;  /* 0x000000ffff057224 */ /* 0x000fe200008e06ff */
[----:B------:R-:W-:Y:S01]  /*4a90*/  IADD3 RZ, P1, R9, R6, RZ ;  /* 0x0000000609ff7210 */ /* 0x000fe20007f3e0ff */
[----:B------:R-:W-:-:S04]  /*4aa0*/  IMAD.MOV.U32 R4, RZ, RZ, R7 ;  /* 0x000000ffff047224 */ /* 0x000fc800078e0007 */
[----:B------:R-:W-:-:S08]  /*4ab0*/  IMAD.WIDE.U32.X R4, R3, UR5, R4, P1 ;  /* 0x0000000503047c25 */ /* 0x000fd000088e0404 */
.L_x_75:
[--C-:B------:R-:W-:Y:S01]  /*4ac0*/  SHF.R.U64 R8, R4, UR7, R5.reuse ;  /* 0x0000000704087c19 */ /* 0x100fe20008001205 */
[----:B------:R-:W-:Y:S01]  /*4ad0*/  ULDC.64 UR4, c[0x0][0x620] ;  /* 0x0001880000047ab9 */ /* 0x000fe20000000a00 */
[----:B------:R-:W-:Y:S01]  /*4ae0*/  SHF.R.U32.HI R3, RZ, UR7, R5 ;  /* 0x00000007ff037c19 */ /* 0x000fe20008011605 */
[----:B------:R-:W-:Y:S01]  /*4af0*/  ULDC.64 UR8, c[0x0][0x640] ;  /* 0x0001900000087ab9 */ /* 0x000fe20000000a00 */
[----:B------:R-:W-:Y:S01]  /*4b00*/  IADD3 R7, P1, RZ, -R8, RZ ;  /* 0x80000008ff077210 */ /* 0x000fe20007f3e0ff */
[----:B------:R-:W2:Y:S01]  /*4b10*/  LDC R21, c[0x0][0x148] ;  /* 0x00005200ff157b82 */ /* 0x000ea20000000800 */
[----:B0-----:R-:W-:Y:S01]  /*4b20*/  I2FP.F32.U32 R9, R15 ;  /* 0x0000000f00097245 */ /* 0x001fe20000201000 */
[----:B------:R-:W-:Y:S02]  /*4b30*/  ULDC UR6, c[0x0][0x608] ;  /* 0x0001820000067ab9 */ /* 0x000fe40000000800 */
[----:B------:R-:W-:Y:S01]  /*4b40*/  IMAD.X R3, RZ, RZ, ~R3, P1 ;  /* 0x000000ffff037224 */ /* 0x000fe200008e0e03 */
[----:B------:R-:W-:-:S03]  /*4b50*/  ISETP.NE.U32.AND P1, PT, RZ, UR8, PT ;  /* 0x00000008ff007c0c */ /* 0x000fc6000bf25070 */
[----:B------:R-:W-:Y:S01]  /*4b60*/  IMAD R6, R3, UR4, RZ ;  /* 0x0000000403067c24 */ /* 0x000fe2000f8e02ff */
[----:B------:R-:W-:Y:S01]  /*4b70*/  ISETP.NE.AND.EX P1, PT, RZ, UR9, PT, P1 ;  /* 0x00000009ff007c0c */ /* 0x000fe2000bf25310 */
[----:B------:R-:W-:Y:S02]  /*4b80*/  IMAD.MOV.U32 R3, RZ, RZ, R17 ;  /* 0x000000ffff037224 */ /* 0x000fe400078e0011 */
[----:B------:R-:W-:Y:S01]  /*4b90*/  IMAD.WIDE.U32 R4, R7, UR4, R2 ;  /* 0x0000000407047c25 */ /* 0x000fe2000f8e0002 */
[----:B------:R-:W-:-:S03]  /*4ba0*/  ULDC UR4, c[0x0][0x150] ;  /* 0x0000540000047ab9 */ /* 0x000fc60000000800 */
[----:B------:R-:W-:Y:S01]  /*4bb0*/  FMUL R9, R9, UR4 ;  /* 0x0000000409097c20 */ /* 0x000fe20008400000 */
[----:B------:R-:W-:Y:S01]  /*4bc0*/  IMAD R3, R7, UR5, R6 ;  /* 0x0000000507037c24 */ /* 0x000fe2000f8e0206 */
[----:B------:R-:W-:Y:S01]  /*4bd0*/  ULDC UR4, c[0x0][0x618] ;  /* 0x0001860000047ab9 */ /* 0x000fe20000000800 */
[----:B------:R-:W0:Y:S01]  /*4be0*/  LDC R6, c[0x0][0x144] ;  /* 0x00005100ff067b82 */ /* 0x000e220000000800 */
[----:B------:R-:W-:Y:S01]  /*4bf0*/  ULDC UR5, c[0x0][0x154] ;  /* 0x0000550000057ab9 */ /* 0x000fe20000000800 */
[----:B------:R-:W-:Y:S01]  /*4c00*/  IMAD.IADD R5, R5, 0x1, R3 ;  /* 0x0000000105057824 */ /* 0x000fe200078e0203 */
[----:B------:R-:W3:Y:S04]  /*4c10*/  F2I.U32.TRUNC.NTZ R9, R9 ;  /* 0x0000000900097305 */ /* 0x000ee8000020f000 */
[----:B------:R-:W-:-:S02]  /*4c20*/  SHF.R.U64 R3, R4, UR4, R5 ;  /* 0x0000000404037c19 */ /* 0x000fc40008001205 */
[----:B-1----:R-:W-:-:S05]  /*4c30*/  I2FP.F32.U32 R4, R14 ;  /* 0x0000000e00047245 */ /* 0x002fca0000201000 */
[----:B------:R-:W-:Y:S01]  /*4c40*/  FMUL R22, R4, UR5 ;  /* 0x0000000504167c20 */ /* 0x000fe20008400000 */
[----:B------:R-:W-:Y:S01]  /*4c50*/  SHF.R.U32.HI R4, RZ, UR4, R5 ;  /* 0x00000004ff047c19 */ /* 0x000fe20008011605 */
[----:B------:R-:W-:-:S03]  /*4c60*/  ULDC UR4, c[0x0][0x658] ;  /* 0x0001960000047ab9 */ /* 0x000fc60000000800 */
[--C-:B------:R-:W-:Y:S01]  /*4c70*/  SHF.R.U64 R20, R3, UR6, R4.reuse ;  /* 0x0000000603147c19 */ /* 0x100fe20008001204 */
[----:B------:R-:W1:Y:S01]  /*4c80*/  F2I.U32.TRUNC.NTZ R22, R22 ;  /* 0x0000001600167305 */ /* 0x000e62000020f000 */
[----:B------:R-:W-:Y:S01]  /*4c90*/  SHF.R.U32.HI R5, RZ, UR6, R4 ;  /* 0x00000006ff057c19 */ /* 0x000fe20008011604 */
[----:B---3--:R-:W-:-:S03]  /*4ca0*/  IMAD.MOV R4, RZ, RZ, -R9 ;  /* 0x000000ffff047224 */ /* 0x008fc600078e0a09 */
[----:B------:R-:W-:Y:S01]  /*4cb0*/  SHF.R.U64 R9, R20, UR4, R5 ;  /* 0x0000000414097c19 */ /* 0x000fe20008001205 */
[----:B0-----:R-:W-:Y:S01]  /*4cc0*/  IMAD R15, R6, R4, R15 ;  /* 0x00000004060f7224 */ /* 0x001fe200078e020f */
[----:B------:R-:W-:-:S03]  /*4cd0*/  SHF.R.U32.HI R23, RZ, UR4, R5 ;  /* 0x00000004ff177c19 */ /* 0x000fc60008011605 */
[----:B------:R-:W-:Y:S02]  /*4ce0*/  IMAD.MOV.U32 R4, RZ, RZ, R9 ;  /* 0x000000ffff047224 */ /* 0x000fe400078e0009 */
[----:B------:R-:W-:Y:S01]  /*4cf0*/  IMAD.MOV.U32 R5, RZ, RZ, R23 ;  /* 0x000000ffff057224 */ /* 0x000fe200078e0017 */
[----:B-12---:R-:W-:Y:S06]  /*4d00*/  @!P1 BRA `(.L_x_76) ;  /* 0x0000000000289947 */ /* 0x006fec0003800000 */
[----:B------:R-:W-:Y:S02]  /*4d10*/  ULDC UR4, c[0x0][0x64c] ;  /* 0x0001930000047ab9 */ /* 0x000fe40000000800 */
[----:B------:R-:W-:-:S05]  /*4d20*/  IADD3 R5, P1, R9, UR4, RZ ;  /* 0x0000000409057c10 */ /* 0x000fca000ff3e0ff */
[----:B------:R-:W-:-:S04]  /*4d30*/  IMAD.X R23, RZ, RZ, R23, P1 ;  /* 0x000000ffff177224 */ /* 0x000fc800008e0617 */
[----:B------:R-:W-:-:S04]  /*4d40*/  IMAD.WIDE.U32 R6, R23, UR8, RZ ;  /* 0x0000000817067c25 */ /* 0x000fc8000f8e00ff */
[----:B------:R-:W-:-:S04]  /*4d50*/  IMAD.WIDE.U32 R6, P1, R5, UR9, R6 ;  /* 0x0000000905067c25 */ /* 0x000fc8000f820006 */
[----:B------:R-:W-:-:S04]  /*4d60*/  IMAD.WIDE.U32 R4, R5, UR8, RZ ;  /* 0x0000000805047c25 */ /* 0x000fc8000f8e00ff */
[----:B------:R-:W-:Y:S01]  /*4d70*/  IMAD.MOV.U32 R4, RZ, RZ, R7 ;  /* 0x000000ffff047224 */ /* 0x000fe200078e0007 */
[----:B------:R-:W-:Y:S01]  /*4d80*/  IADD3 RZ, P3, R5, R6, RZ ;  /* 0x0000000605ff7210 */ /* 0x000fe20007f7e0ff */
[----:B------:R-:W-:-:S04]  /*4d90*/  IMAD.X R5, RZ, RZ, RZ, P1 ;  /* 0x000000ffff057224 */ /* 0x000fc800008e06ff */
[----:B------:R-:W-:-:S08]  /*4da0*/  IMAD.WIDE.U32.X R4, R23, UR9, R4, P3 ;  /* 0x0000000917047c25 */ /* 0x000fd000098e0404 */
.L_x_76:
[----:B------:R-:W-:Y:S01]  /*4db0*/  ISETP.NE.AND P1, PT, R16, 0x1, PT ;  /* 0x000000011000780c */ /* 0x000fe20003f25270 */
[----:B------:R-:W-:Y:S01]  /*4dc0*/  ULDC UR4, c[0x0][0x648] ;  /* 0x0001920000047ab9 */ /* 0x000fe20000000800 */
[----:B------:R-:W-:Y:S01]  /*4dd0*/  LOP3.LUT R20, R20, UR16, RZ, 0xc0, !PT ;  /* 0x0000001014147c12 */ /* 0x000fe2000f8ec0ff */
[----:B------:R-:W-:Y:S01]  /*4de0*/  IMAD.MOV R22, RZ, RZ, -R22 ;  /* 0x000000ffff167224 */ /* 0x000fe200078e0a16 */
[----:B------:R-:W-:Y:S01]  /*4df0*/  SHF.R.U64 R5, R4, UR4, R5 ;  /* 0x0000000404057c19 */ /* 0x000fe20008001205 */
[----:B------:R-:W-:Y:S01]  /*4e00*/  ULDC UR4, c[0x0][0x638] ;  /* 0x00018e0000047ab9 */ /* 0x000fe20000000800 */
[----:B------:R-:W-:Y:S01]  /*4e10*/  LOP3.LUT R6, R3, UR15, RZ, 0xc0, !PT ;  /* 0x0000000f03067c12 */ /* 0x000fe2000f8ec0ff */
[----:B------:R-:W-:Y:S01]  /*4e20*/  ULDC UR5, c[0x0][0x610] ;  /* 0x0001840000057ab9 */ /* 0x000fe20000000800 */
[----:B------:R-:W-:Y:S02]  /*4e30*/  IMAD.MOV.U32 R3, RZ, RZ, 0x1 ;  /* 0x00000001ff037424 */ /* 0x000fe400078e00ff */
[----:B------:R-:W-:-:S02]  /*4e40*/  IMAD.MOV R4, RZ, RZ, -R5 ;  /* 0x000000ffff047224 */ /* 0x000fc400078e0a05 */
[----:B------:R-:W-:Y:S02]  /*4e50*/  IMAD R20, R5, UR17, R20 ;  /* 0x0000001105147c24 */ /* 0x000fe4000f8e0214 */
[----:B------:R-:W-:Y:S02]  /*4e60*/  @P1 IMAD R15, R21, R22, R14 ;  /* 0x00000016150f1224 */ /* 0x000fe400078e020e */
[----:B------:R-:W-:Y:S01]  /*4e70*/  IMAD R9, R4, UR4, R9 ;  /* 0x0000000404097c24 */ /* 0x000fe2000f8e0209 */
[----:B------:R-:W-:Y:S01]  /*4e80*/  ULDC UR4, c[0x0][0x600] ;  /* 0x0001800000047ab9 */ /* 0x000fe20000000800 */
[----:B------:R-:W-:Y:S02]  /*4e90*/  IMAD R15, R20, UR5, R15 ;  /* 0x00000005140f7c24 */ /* 0x000fe4000f8e020f */
[----:B------:R-:W-:-:S05]  /*4ea0*/  IMAD R20, R9, UR4, R6 ;  /* 0x0000000409147c24 */ /* 0x000fca000f8e0206 */
[----:B------:R-:W-:Y:S02]  /*4eb0*/  SEL R21, R20, R15, !P1 ;  /* 0x0000000f14157207 */ /* 0x000fe40004800000 */
[----:B------:R-:W-:-:S07]  /*4ec0*/  SEL R20, R15, R20, !P1 ;  /* 0x000000140f147207 */ /* 0x000fce0004800000 */
.L_x_74:
[----:B------:R-:W-:Y:S05]  /*4ed0*/  BSYNC B1 ;  /* 0x0000000000017941 */ /* 0x000fea0003800000 */
.L_x_73:
[----:B------:R-:W-:-:S13]  /*4ee0*/  LOP3.LUT P1, RZ, R3, 0xff, RZ, 0xc0, !PT ;  /* 0x000000ff03ff7812 */ /* 0x000fda000782c0ff */
[----:B------:R-:W-:Y:S05]  /*4ef0*/  @P1 BRA `(.L_x_77) ;  /* 0xfffffff400481947 */ /* 0x000fea000383ffff */
[----:B------:R-:W-:Y:S05]  /*4f00*/  BSYNC B0 ;  /* 0x0000000000007941 */ /* 0x000fea0003800000 */
.L_x_65:
[----:B------:R-:W-:-:S03]  /*4f10*/  UMOV UR4, 0xffffffff ;  /* 0xffffffff00047882 */ /* 0x000fc60000000000 */
[----:B------:R-:W-:Y:S05]  /*4f20*/  BRA.DIV UR4, `(.L_x_78) ;  /* 0x0000001604507947 */ /* 0x000fea000b800000 */
[----:B------:R-:W-:-:S13]  /*4f30*/  ELECT P6, URZ, PT ;  /* 0x00000000003f782f */ /* 0x000fda00038c0000 */
.L_x_122:
[----:B------:R-:W-:Y:S04]  /*4f40*/  BSSY B0, `(.L_x_79) ;  /* 0x0000139000007945 */ /* 0x000fe80003800000 */
[----:B------:R-:W-:Y:S05]  /*4f50*/  @!P6 BRA `(.L_x_80) ;  /* 0x0000001000dce947 */ /* 0x000fea0003800000 */
[----:B------:R-:W-:-:S04]  /*4f60*/  LOP3.LUT R18, R18, 0x2, RZ, 0xfc, !PT ;  /* 0x0000000212127812 */ /* 0x000fc800078efcff */
[----:B------:R-:W-:-:S13]  /*4f70*/  ISETP.NE.AND P0, PT, R18, 0x3, PT ;  /* 0x000000031200780c */ /* 0x000fda0003f05270 */
[----:B------:R-:W-:Y:S05]  /*4f80*/  @!P0 BRA `(.L_x_81) ;  /* 0x0000000000048947 */ /* 0x000fea0003800000 */
[----:B------:R-:W-:Y:S01]  /*4f90*/  BPT.TRAP 0x1 ;  /* 0x000000040000795c */ /* 0x000fe20000300000 */
.L_x_81:
[----:B------:R-:W0:Y:S01]  /*4fa0*/  S2R R3, SR_CgaCtaId ;  /* 0x0000000000037919 */ /* 0x000e220000008800 */
[----:B------:R-:W-:Y:S02]  /*4fb0*/  MOV R2, 0x400 ;  /* 0x0000040000027802 */ /* 0x000fe40000000f00 */
[----:B------:R-:W-:Y:S02]  /*4fc0*/  SHF.L.U32 R4, R0, 0x1f, RZ ;  /* 0x0000001f00047819 */ /* 0x000fe400000006ff */
[----:B0-----:R-:W-:-:S05]  /*4fd0*/  LEA R2, R3, R2, 0x18 ;  /* 0x0000000203027211 */ /* 0x001fca00078ec0ff */
[----:B------:R-:W-:-:S04]  /*4fe0*/  VIADD R2, R2, 0x110 ;  /* 0x0000011002027836 */ /* 0x000fc80000000000 */
[C---:B------:R-:W-:Y:S02]  /*4ff0*/  IMAD R7, R13.reuse, 0x8, R2 ;  /* 0x000000080d077824 */ /* 0x040fe400078e0202 */
[----:B------:R-:W-:Y:S02]  /*5000*/  VIADD R13, R13, 0x1 ;  /* 0x000000010d0d7836 */ /* 0x000fe40000000000 */
[----:B------:R-:W0:Y:S03]  /*5010*/  SYNCS.PHASECHK.TRANS64.TRYWAIT P0, [R7+URZ], R4 ;  /* 0x00000004070075a7 */ /* 0x000e26000800017f */
[----:B------:R-:W-:-:S04]  /*5020*/  ISETP.NE.AND P1, PT, R13, 0x22, PT ;  /* 0x000000220d00780c */ /* 0x000fc80003f25270 */
[----:B------:R-:W-:Y:S02]  /*5030*/  SEL R3, RZ, 0x1, P1 ;  /* 0x00000001ff037807 */ /* 0x000fe40000800000 */
[----:B------:R-:W-:Y:S02]  /*5040*/  SEL R13, R13, RZ, P1 ;  /* 0x000000ff0d0d7207 */ /* 0x000fe40000800000 */
[----:B------:R-:W-:-:S03]  /*5050*/  LOP3.LUT R6, R0, R3, RZ, 0x3c, !PT ;  /* 0x0000000300067212 */ /* 0x000fc600078e3cff */
[----:B------:R-:W-:Y:S01]  /*5060*/  IMAD R8, R13, 0x8, R2 ;  /* 0x000000080d087824 */ /* 0x000fe200078e0202 */
[----:B------:R-:W-:Y:S01]  /*5070*/  SHF.L.U32 R5, R6, 0x1f, RZ ;  /* 0x0000001f06057819 */ /* 0x000fe200000006ff */
[----:B0-----:R-:W-:Y:S06]  /*5080*/  @!P0 BRA `(.L_x_82) ;  /* 0x0000001400188947 */ /* 0x001fec0003800000 */
.L_x_123:
[----:B------:R-:W1:Y:S01]  /*5090*/  SYNCS.PHASECHK.TRANS64.TRYWAIT P0, [R8+URZ], R5 ;  /* 0x00000005080075a7 */ /* 0x000e62000800017f */
[----:B------:R-:W-:-:S05]  /*50a0*/  VIADD R0, R13, 0x1 ;  /* 0x000000010d007836 */ /* 0x000fca0000000000 */
[----:B------:R-:W-:-:S04]  /*50b0*/  ISETP.NE.AND P1, PT, R0, 0x22, PT ;  /* 0x000000220000780c */ /* 0x000fc80003f25270 */
[----:B------:R-:W-:Y:S02]  /*50c0*/  SEL R3, RZ, 0x1, P1 ;  /* 0x00000001ff037807 */ /* 0x000fe40000800000 */
[----:B0-----:R-:W-:Y:S02]  /*50d0*/  SEL R7, R0, RZ, P1 ;  /* 0x000000ff00077207 */ /* 0x001fe40000800000 */
[----:B------:R-:W-:-:S03]  /*50e0*/  LOP3.LUT R6, R6, R3, RZ, 0x3c, !PT ;  /* 0x0000000306067212 */ /* 0x000fc600078e3cff */
[----:B------:R-:W-:Y:S01]  /*50f0*/  IMAD R9, R7, 0x8, R2 ;  /* 0x0000000807097824 */ /* 0x000fe200078e0202 */
[----:B------:R-:W-:Y:S01]  /*5100*/  SHF.L.U32 R4, R6, 0x1f, RZ ;  /* 0x0000001f06047819 */ /* 0x000fe200000006ff */
[----:B-1----:R-:W-:Y:S06]  /*5110*/  @!P0 BRA `(.L_x_83) ;  /* 0x0000001400088947 */ /* 0x002fec0003800000 */
.L_x_124:
[----:B------:R-:W1:Y:S01]  /*5120*/  SYNCS.PHASECHK.TRANS64.TRYWAIT P0, [R9+URZ], R4 ;  /* 0x00000004090075a7 */ /* 0x000e62000800017f */
[----:B------:R-:W-:-:S05]  /*5130*/  VIADD R0, R7, 0x1 ;  /* 0x0000000107007836 */ /* 0x000fca0000000000 */
[----:B------:R-:W-:-:S04]  /*5140*/  ISETP.NE.AND P1, PT, R0, 0x22, PT ;  /* 0x000000220000780c */ /* 0x000fc80003f25270 */
[----:B------:R-:W-:Y:S02]  /*5150*/  SEL R3, RZ, 0x1, P1 ;  /* 0x00000001ff037807 */ /* 0x000fe40000800000 */
[----:B------:R-:W-:Y:S02]  /*5160*/  SEL R7, R0, RZ, P1 ;  /* 0x000000ff00077207 */ /* 0x000fe40000800000 */
[----:B------:R-:W-:-:S03]  /*5170*/  LOP3.LUT R6, R6, R3, RZ, 0x3c, !PT ;  /* 0x0000000306067212 */ /* 0x000fc600078e3cff */
[----:B0-----:R-:W-:Y:S01]  /*5180*/  IMAD R8, R7, 0x8, R2 ;  /* 0x0000000807087824 */ /* 0x001fe200078e0202 */
[----:B------:R-:W-:Y:S01]  /*5190*/  SHF.L.U32 R5, R6, 0x1f, RZ ;  /* 0x0000001f06057819 */ /* 0x000fe200000006ff */
[----:B-1----:R-:W-:Y:S06]  /*51a0*/  @!P0 BRA `(.L_x_84) ;  /* 0x0000001000f88947 */ /* 0x002fec0003800000 */
.L_x_125:
        /* <DEDUP_REMOVED lines=9> */
.L_x_126:
        /* <DEDUP_REMOVED lines=9> */
.L_x_127:
        /* <DEDUP_REMOVED lines=9> */
.L_x_128:
        /* <DEDUP_REMOVED lines=9> */
.L_x_129:
        /* <DEDUP_REMOVED lines=9> */
.L_x_130:
        /* <DEDUP_REMOVED lines=9> */
.L_x_131:
        /* <DEDUP_REMOVED lines=9> */
.L_x_132:
        /* <DEDUP_REMOVED lines=9> */
.L_x_133:
        /* <DEDUP_REMOVED lines=9> */
.L_x_134:
        /* <DEDUP_REMOVED lines=9> */
.L_x_135:
        /* <DEDUP_REMOVED lines=9> */
.L_x_136:
        /* <DEDUP_REMOVED lines=9> */
.L_x_137:
        /* <DEDUP_REMOVED lines=9> */
.L_x_138:
        /* <DEDUP_REMOVED lines=9> */
.L_x_139:
        /* <DEDUP_REMOVED lines=9> */
.L_x_140:
        /* <DEDUP_REMOVED lines=9> */
.L_x_141:
        /* <DEDUP_REMOVED lines=9> */
.L_x_142:
        /* <DEDUP_REMOVED lines=9> */
.L_x_143:
        /* <DEDUP_REMOVED lines=9> */
.L_x_144:
        /* <DEDUP_REMOVED lines=9> */
.L_x_145:
        /* <DEDUP_REMOVED lines=9> */
.L_x_146:
        /* <DEDUP_REMOVED lines=9> */
.L_x_147:
        /* <DEDUP_REMOVED lines=9> */
.L_x_148:
        /* <DEDUP_REMOVED lines=9> */
.L_x_149:
        /* <DEDUP_REMOVED lines=9> */
.L_x_150:
        /* <DEDUP_REMOVED lines=9> */
.L_x_151:
        /* <DEDUP_REMOVED lines=9> */
.L_x_152:
        /* <DEDUP_REMOVED lines=9> */
.L_x_153:
[----:B------:R-:W1:Y:S01]  /*6170*/  SYNCS.PHASECHK.TRANS64.TRYWAIT P0, [R8+URZ], R5 ;  /* 0x00000005080075a7 */ /* 0x000e62000800017f */
[----:B------:R-:W-:-:S05]  /*6180*/  VIADD R0, R7, 0x1 ;  /* 0x0000000107007836 */ /* 0x000fca0000000000 */
[----:B------:R-:W-:-:S04]  /*6190*/  ISETP.NE.AND P1, PT, R0, 0x22, PT ;  /* 0x000000220000780c */ /* 0x000fc80003f25270 */
[----:B------:R-:W-:Y:S02]  /*61a0*/  SEL R3, RZ, 0x1, P1 ;  /* 0x00000001ff037807 */ /* 0x000fe40000800000 */
[----:B------:R-:W-:Y:S02]  /*61b0*/  SEL R7, R0, RZ, P1 ;  /* 0x000000ff00077207 */ /* 0x000fe40000800000 */
[----:B0-----:R-:W-:-:S03]  /*61c0*/  LOP3.LUT R9, R6, R3, RZ, 0x3c, !PT ;  /* 0x0000000306097212 */ /* 0x001fc600078e3cff */
[----:B------:R-:W-:Y:S01]  /*61d0*/  IMAD R11, R7, 0x8, R2 ;  /* 0x00000008070b7824 */ /* 0x000fe200078e0202 */
[----:B------:R-:W-:Y:S01]  /*61e0*/  SHF.L.U32 R6, R9, 0x1f, RZ ;  /* 0x0000001f09067819 */ /* 0x000fe200000006ff */
[----:B-1----:R-:W-:Y:S06]  /*61f0*/  @!P0 BRA `(.L_x_113) ;  /* 0x0000000c00288947 */ /* 0x002fec0003800000 */
.L_x_154:
[----:B------:R-:W1:Y:S01]  /*6200*/  SYNCS.PHASECHK.TRANS64.TRYWAIT P0, [R11+URZ], R6 ;  /* 0x000000060b0075a7 */ /* 0x000e62000800017f */
[----:B------:R-:W-:-:S05]  /*6210*/  VIADD R0, R7, 0x1 ;  /* 0x0000000107007836 */ /* 0x000fca0000000000 */
[----:B------:R-:W-:-:S04]  /*6220*/  ISETP.NE.AND P1, PT, R0, 0x22, PT ;  /* 0x000000220000780c */ /* 0x000fc80003f25270 */
[----:B------:R-:W-:Y:S02]  /*6230*/  SEL R4, RZ, 0x1, P1 ;  /* 0x00000001ff047807 */ /* 0x000fe40000800000 */
[----:B------:R-:W-:Y:S02]  /*6240*/  SEL R3, R0, RZ, P1 ;  /* 0x000000ff00037207 */ /* 0x000fe40000800000 */
[----:B------:R-:W-:Y:S01]  /*6250*/  LOP3.LUT R0, R9, R4, RZ, 0x3c, !PT ;  /* 0x0000000409007212 */ /* 0x000fe200078e3cff */
[----:B-1----:R-:W-:Y:S06]  /*6260*/  @!P0 BRA `(.L_x_114) ;  /* 0x0000000c00208947 */ /* 0x002fec0003800000 */
.L_x_155:
[----:B------:R-:W-:Y:S01]  /*6270*/  IMAD R3, R3, 0x8, R2 ;  /* 0x0000000803037824 */ /* 0x000fe200078e0202 */
[----:B------:R-:W-:-:S07]  /*6280*/  SHF.L.U32 R0, R0, 0x1f, RZ ;  /* 0x0000001f00007819 */ /* 0x000fce00000006ff */
.L_x_115:
[----:B--2---:R2:W3:Y:S02]  /*6290*/  SYNCS.PHASECHK.TRANS64.TRYWAIT P0, [R3+URZ], R0 ;  /* 0x00000000030075a7 */ /* 0x0044e4000800017f */
[----:B---3--:R-:W-:Y:S05]  /*62a0*/  @!P0 NANOSLEEP.SYNCS 0x989680 ;  /* 0x009896800000895d */ /* 0x008fea0003900000 */
[----:B------:R-:W3:Y:S02]  /*62b0*/  @!P0 SYNCS.PHASECHK.TRANS64 P0, [R3+URZ], R0 ;  /* 0x00000000030085a7 */ /* 0x000ee4000800007f */
[----:B---3--:R-:W-:Y:S05]  /*62c0*/  @!P0 BRA `(.L_x_115) ;  /* 0xfffffffc00f08947 */ /* 0x008fea000383ffff */
.L_x_80:
[----:B------:R-:W-:Y:S05]  /*62d0*/  BSYNC B0 ;  /* 0x0000000000007941 */ /* 0x000fea0003800000 */
.L_x_79:
[----:B------:R-:W-:Y:S05]  /*62e0*/  EXIT ;  /* 0x000000000000794d */ /* 0x000fea0003800000 */
.L_x_18:
[----:B-1----:R1:W2:Y:S02]  /*62f0*/  SYNCS.PHASECHK.TRANS64.TRYWAIT P1, [R3+URZ], R0 ;  /* 0x00000000030075a7 */ /* 0x0022a4000802017f */
[----:B--2---:R-:W-:Y:S05]  /*6300*/  @!P1 NANOSLEEP.SYNCS 0x989680 ;  /* 0x009896800000995d */ /* 0x004fea0003900000 */
[----:B------:R-:W2:Y:S02]  /*6310*/  @!P1 SYNCS.PHASECHK.TRANS64 P1, [R3+URZ], R0 ;  /* 0x00000000030095a7 */ /* 0x000ea4000802007f */
[----:B--2---:R-:W-:Y:S05]  /*6320*/  @!P1 BRA `(.L_x_18) ;  /* 0xfffffffc00f09947 */ /* 0x004fea000383ffff */
[----:B------:R-:W-:Y:S05]  /*6330*/  BRA `(.L_x_17) ;  /* 0xffffffb400687947 */ /* 0x000fea000383ffff */
.L_x_23:
[----:B-1----:R-:W-:-:S04]  /*6340*/  IMAD.U32 R4, RZ, RZ, UR4 ;  /* 0x00000004ff047e24 */ /* 0x002fc8000f8e00ff */
[----:B------:R1:W2:Y:S03]  /*6350*/  SYNCS.PHASECHK.TRANS64.TRYWAIT P1, [R4+URZ], R3 ;  /* 0x00000003040075a7 */ /* 0x0002a6000802017f */
[----:B--2---:R-:W-:Y:S05]  /*6360*/  @!P1 NANOSLEEP.SYNCS 0x989680 ;  /* 0x009896800000995d */ /* 0x004fea0003900000 */
[----:B------:R-:W2:Y:S02]  /*6370*/  @!P1 SYNCS.PHASECHK.TRANS64 P1, [R4+URZ], R3 ;  /* 0x00000003040095a7 */ /* 0x000ea4000802007f */
[----:B--2---:R-:W-:Y:S05]  /*6380*/  @!P1 BRA `(.L_x_23) ;  /* 0xfffffffc00ec9947 */ /* 0x004fea000383ffff */
[----:B------:R-:W-:Y:S05]  /*6390*/  BRA `(.L_x_22) ;  /* 0xffffffb400f07947 */ /* 0x000fea000383ffff */
.L_x_66:
[----:B------:R-:W-:Y:S01]  /*63a0*/  BSSY B1, `(.L_x_116) ;  /* 0x0000006000017945 */ /* 0x000fe20003800000 */
[----:B------:R-:W-:-:S07]  /*63b0*/  IMAD.MOV.U32 R15, RZ, RZ, -0x1 ;  /* 0xffffffffff0f7424 */ /* 0x000fce00078e00ff */
[----:B------:R-:W-:Y:S05]  /*63c0*/  WARPSYNC.COLLECTIVE R15, `(.L_x_117) ;  /* 0x000000000f0c7348 */ /* 0x000fea0003c00000 */
[----:B------:R-:W-:Y:S02]  /*63d0*/  ELECT P6, UR62, PT ;  /* 0x00000000003e782f */ /* 0x000fe400038c0000 */
[----:B------:R-:W-:Y:S01]  /*63e0*/  MOV R14, UR62 ;  /* 0x0000003e000e7c02 */ /* 0x000fe20008000f00 */
[----:B------:R-:W-:Y:S10]  /*63f0*/  ENDCOLLECTIVE ;  /* 0x000000000000791b */ /* 0x000ff40003800000 */
.L_x_117:
[----:B------:R-:W-:Y:S05]  /*6400*/  BSYNC B1 ;  /* 0x0000000000017941 */ /* 0x000fea0003800000 */
.L_x_116:
[----:B------:R-:W-:Y:S05]  /*6410*/  BRA `(.L_x_118) ;  /* 0xffffffe0000c7947 */ /* 0x000fea000383ffff */
.L_x_69:
[----:B-1----:R1:W2:Y:S02]  /*6420*/  SYNCS.PHASECHK.TRANS64.TRYWAIT P1, [R9+URZ+0x110], R6 ;  /* 0x00011006090075a7 */ /* 0x0022a4000802017f */
[----:B--2---:R-:W-:Y:S05]  /*6430*/  @!P1 NANOSLEEP.SYNCS 0x989680 ;  /* 0x009896800000995d */ /* 0x004fea0003900000 */
[----:B------:R-:W2:Y:S02]  /*6440*/  @!P1 SYNCS.PHASECHK.TRANS64 P1, [R9+URZ+0x110], R6 ;  /* 0x00011006090095a7 */ /* 0x000ea4000802007f */
[----:B--2---:R-:W-:Y:S05]  /*6450*/  @!P1 BRA `(.L_x_69) ;  /* 0xfffffffc00f09947 */ /* 0x004fea000383ffff */
[----:B------:R-:W-:Y:S05]  /*6460*/  BRA `(.L_x_119) ;  /* 0xffffffe000407947 */ /* 0x000fea000383ffff */
.L_x_78:
[----:B------:R-:W-:Y:S01]  /*6470*/  BSSY B0, `(.L_x_120) ;  /* 0x0000006000007945 */ /* 0x000fe20003800000 */
[----:B------:R-:W-:-:S07]  /*6480*/  IMAD.MOV.U32 R15, RZ, RZ, -0x1 ;  /* 0xffffffffff0f7424 */ /* 0x000fce00078e00ff */
[----:B------:R-:W-:Y:S05]  /*6490*/  WARPSYNC.COLLECTIVE R15, `(.L_x_121) ;  /* 0x000000000f0c7348 */ /* 0x000fea0003c00000 */
[----:B------:R-:W-:Y:S02]  /*64a0*/  ELECT P6, UR62, PT ;  /* 0x00000000003e782f */ /* 0x000fe400038c0000 */
[----:B------:R-:W-:Y:S01]  /*64b0*/  MOV R14, UR62 ;  /* 0x0000003e000e7c02 */ /* 0x000fe20008000f00 */
[----:B------:R-:W-:Y:S10]  /*64c0*/  ENDCOLLECTIVE ;  /* 0x000000000000791b */ /* 0x000ff40003800000 */
.L_x_121:
[----:B------:R-:W-:Y:S05]  /*64d0*/  BSYNC B0 ;  /* 0x0000000000007941 */ /* 0x000fea0003800000 */
.L_x_120:
[----:B------:R-:W-:Y:S05]  /*64e0*/  BRA `(.L_x_122) ;  /* 0xffffffe800947947 */ /* 0x000fea000383ffff */
.L_x_82:
[----:B0-----:R0:W1:Y:S02]  /*64f0*/  SYNCS.PHASECHK.TRANS64.TRYWAIT P0, [R7+URZ], R4 ;  /* 0x00000004070075a7 */ /* 0x001064000800017f */
[----:B-1----:R-:W-:Y:S05]  /*6500*/  @!P0 NANOSLEEP.SYNCS 0x989680 ;  /* 0x009896800000895d */ /* 0x002fea0003900000 */
[----:B------:R-:W1:Y:S02]  /*6510*/  @!P0 SYNCS.PHASECHK.TRANS64 P0, [R7+URZ], R4 ;  /* 0x00000004070085a7 */ /* 0x000e64000800007f */
[----:B-1----:R-:W-:Y:S05]  /*6520*/  @!P0 BRA `(.L_x_82) ;  /* 0xfffffffc00f08947 */ /* 0x002fea000383ffff */
[----:B------:R-:W-:Y:S05]  /*6530*/  BRA `(.L_x_123) ;  /* 0xffffffe800d47947 */ /* 0x000fea000383ffff */
.L_x_83:
[----:B0-----:R0:W1:Y:S02]  /*6540*/  SYNCS.PHASECHK.TRANS64.TRYWAIT P0, [R8+URZ], R5 ;  /* 0x00000005080075a7 */ /* 0x001064000800017f */
[----:B-1----:R-:W-:Y:S05]  /*6550*/  @!P0 NANOSLEEP.SYNCS 0x989680 ;  /* 0x009896800000895d */ /* 0x002fea0003900000 */
[----:B------:R-:W1:Y:S02]  /*6560*/  @!P0 SYNCS.PHASECHK.TRANS64 P0, [R8+URZ], R5 ;  /* 0x00000005080085a7 */ /* 0x000e64000800007f */
[----:B-1----:R-:W-:Y:S05]  /*6570*/  @!P0 BRA `(.L_x_83) ;  /* 0xfffffffc00f08947 */ /* 0x002fea000383ffff */
[----:B------:R-:W-:Y:S05]  /*6580*/  BRA `(.L_x_124) ;  /* 0xffffffe800e47947 */ /* 0x000fea000383ffff */
.L_x_84:
[----:B0-----:R0:W1:Y:S02]  /*6590*/  SYNCS.PHASECHK.TRANS64.TRYWAIT P0, [R9+URZ], R4 ;  /* 0x00000004090075a7 */ /* 0x001064000800017f */
[----:B-1----:R-:W-:Y:S05]  /*65a0*/  @!P0 NANOSLEEP.SYNCS 0x989680 ;  /* 0x009896800000895d */ /* 0x002fea0003900000 */
[----:B------:R-:W1:Y:S02]  /*65b0*/  @!P0 SYNCS.PHASECHK.TRANS64 P0, [R9+URZ], R4 ;  /* 0x00000004090085a7 */ /* 0x000e64000800007f */
[----:B-1----:R-:W-:Y:S05]  /*65c0*/  @!P0 BRA `(.L_x_84) ;  /* 0xfffffffc00f08947 */ /* 0x002fea000383ffff */
[----:B------:R-:W-:Y:S05]  /*65d0*/  BRA `(.L_x_125) ;  /* 0xffffffe800f47947 */ /* 0x000fea000383ffff */
.L_x_85:
[----:B0-----:R0:W1:Y:S02]  /*65e0*/  SYNCS.PHASECHK.TRANS64.TRYWAIT P0, [R8+URZ], R5 ;  /* 0x00000005080075a7 */ /* 0x001064000800017f */
[----:B-1----:R-:W-:Y:S05]  /*65f0*/  @!P0 NANOSLEEP.SYNCS 0x989680 ;  /* 0x009896800000895d */ /* 0x002fea0003900000 */
[----:B------:R-:W1:Y:S02]  /*6600*/  @!P0 SYNCS.PHASECHK.TRANS64 P0, [R8+URZ], R5 ;  /* 0x00000005080085a7 */ /* 0x000e64000800007f */
[----:B-1----:R-:W-:Y:S05]  /*6610*/  @!P0 BRA `(.L_x_85) ;  /* 0xfffffffc00f08947 */ /* 0x002fea000383ffff */
[----:B------:R-:W-:Y:S05]  /*6620*/  BRA `(.L_x_126) ;  /* 0xffffffec00047947 */ /* 0x000fea000383ffff */
.L_x_86:
[----:B0-----:R0:W1:Y:S02]  /*6630*/  SYNCS.PHASECHK.TRANS64.TRYWAIT P0, [R9+URZ], R4 ;  /* 0x00000004090075a7 */ /* 0x001064000800017f */
[----:B-1----:R-:W-:Y:S05]  /*6640*/  @!P0 NANOSLEEP.SYNCS 0x989680 ;  /* 0x009896800000895d */ /* 0x002fea0003900000 */
[----:B------:R-:W1:Y:S02]  /*6650*/  @!P0 SYNCS.PHASECHK.TRANS64 P0, [R9+URZ], R4 ;  /* 0x00000004090085a7 */ /* 0x000e64000800007f */
[----:B-1----:R-:W-:Y:S05]  /*6660*/  @!P0 BRA `(.L_x_86) ;  /* 0xfffffffc00f08947 */ /* 0x002fea000383ffff */
[----:B------:R-:W-:Y:S05]  /*6670*/  BRA `(.L_x_127) ;  /* 0xffffffec00147947 */ /* 0x000fea000383ffff */
.L_x_87:
[----:B0-----:R0:W1:Y:S02]  /*6680*/  SYNCS.PHASECHK.TRANS64.TRYWAIT P0, [R8+URZ], R5 ;  /* 0x00000005080075a7 */ /* 0x001064000800017f */
[----:B-1----:R-:W-:Y:S05]  /*6690*/  @!P0 NANOSLEEP.SYNCS 0x989680 ;  /* 0x009896800000895d */ /* 0x002fea0003900000 */
[----:B------:R-:W1:Y:S02]  /*66a0*/  @!P0 SYNCS.PHASECHK.TRANS64 P0, [R8+URZ], R5 ;  /* 0x00000005080085a7 */ /* 0x000e64000800007f */
[----:B-1----:R-:W-:Y:S05]  /*66b0*/  @!P0 BRA `(.L_x_87) ;  /* 0xfffffffc00f08947 */ /* 0x002fea000383ffff */
[----:B------:R-:W-:Y:S05]  /*66c0*/  BRA `(.L_x_128) ;  /* 0xffffffec00247947 */ /* 0x000fea000383ffff */
.L_x_88:
[----:B0-----:R0:W1:Y:S02]  /*66d0*/  SYNCS.PHASECHK.TRANS64.TRYWAIT P0, [R9+URZ], R4 ;  /* 0x00000004090075a7 */ /* 0x001064000800017f */
[----:B-1----:R-:W-:Y:S05]  /*66e0*/  @!P0 NANOSLEEP.SYNCS 0x989680 ;  /* 0x009896800000895d */ /* 0x002fea0003900000 */
[----:B------:R-:W1:Y:S02]  /*66f0*/  @!P0 SYNCS.PHASECHK.TRANS64 P0, [R9+URZ], R4 ;  /* 0x00000004090085a7 */ /* 0x000e64000800007f */
[----:B-1----:R-:W-:Y:S05]  /*6700*/  @!P0 BRA `(.L_x_88) ;  /* 0xfffffffc00f08947 */ /* 0x002fea000383ffff */
[----:B------:R-:W-:Y:S05]  /*6710*/  BRA `(.L_x_129) ;  /* 0xffffffec00347947 */ /* 0x000fea000383ffff */
.L_x_89:
[----:B0-----:R0:W1:Y:S02]  /*6720*/  SYNCS.PHASECHK.TRANS64.TRYWAIT P0, [R8+URZ], R5 ;  /* 0x00000005080075a7 */ /* 0x001064000800017f */
[----:B-1----:R-:W-:Y:S05]  /*6730*/  @!P0 NANOSLEEP.SYNCS 0x989680 ;  /* 0x009896800000895d */ /* 0x002fea0003900000 */
[----:B------:R-:W1:Y:S02]  /*6740*/  @!P0 SYNCS.PHASECHK.TRANS64 P0, [R8+URZ], R5 ;  /* 0x00000005080085a7 */ /* 0x000e64000800007f */
[----:B-1----:R-:W-:Y:S05]  /*6750*/  @!P0 BRA `(.L_x_89) ;  /* 0xfffffffc00f08947 */ /* 0x002fea000383ffff */
[----:B------:R-:W-:Y:S05]  /*6760*/  BRA `(.L_x_130) ;  /* 0xffffffec00447947 */ /* 0x000fea000383ffff */
.L_x_90:
[----:B0-----:R0:W1:Y:S02]  /*6770*/  SYNCS.PHASECHK.TRANS64.TRYWAIT P0, [R9+URZ], R4 ;  /* 0x00000004090075a7 */ /* 0x001064000800017f */
[----:B-1----:R-:W-:Y:S05]  /*6780*/  @!P0 NANOSLEEP.SYNCS 0x989680 ;  /* 0x009896800000895d */ /* 0x002fea0003900000 */
[----:B------:R-:W1:Y:S02]  /*6790*/  @!P0 SYNCS.PHASECHK.TRANS64 P0, [R9+URZ], R4 ;  /* 0x00000004090085a7 */ /* 0x000e64000800007f */
[----:B-1----:R-:W-:Y:S05]  /*67a0*/  @!P0 BRA `(.L_x_90) ;  /* 0xfffffffc00f08947 */ /* 0x002fea000383ffff */
[----:B------:R-:W-:Y:S05]  /*67b0*/  BRA `(.L_x_131) ;  /* 0xffffffec00547947 */ /* 0x000fea000383ffff */
.L_x_91:
[----:B0-----:R0:W1:Y:S02]  /*67c0*/  SYNCS.PHASECHK.TRANS64.TRYWAIT P0, [R8+URZ], R5 ;  /* 0x00000005080075a7 */ /* 0x001064000800017f */
[----:B-1----:R-:W-:Y:S05]  /*67d0*/  @!P0 NANOSLEEP.SYNCS 0x989680 ;  /* 0x009896800000895d */ /* 0x002fea0003900000 */
[----:B------:R-:W1:Y:S02]  /*67e0*/  @!P0 SYNCS.PHASECHK.TRANS64 P0, [R8+URZ], R5 ;  /* 0x00000005080085a7 */ /* 0x000e64000800007f */
[----:B-1----:R-:W-:Y:S05]  /*67f0*/  @!P0 BRA `(.L_x_91) ;  /* 0xfffffffc00f08947 */ /* 0x002fea000383ffff */
[----:B------:R-:W-:Y:S05]  /*6800*/  BRA `(.L_x_132) ;  /* 0xffffffec00647947 */ /* 0x000fea000383ffff */
.L_x_92:
[----:B0-----:R0:W1:Y:S02]  /*6810*/  SYNCS.PHASECHK.TRANS64.TRYWAIT P0, [R9+URZ], R4 ;  /* 0x00000004090075a7 */ /* 0x001064000800017f */
[----:B-1----:R-:W-:Y:S05]  /*6820*/  @!P0 NANOSLEEP.SYNCS 0x989680 ;  /* 0x009896800000895d */ /* 0x002fea0003900000 */
[----:B------:R-:W1:Y:S02]  /*6830*/  @!P0 SYNCS.PHASECHK.TRANS64 P0, [R9+URZ], R4 ;  /* 0x00000004090085a7 */ /* 0x000e64000800007f */
[----:B-1----:R-:W-:Y:S05]  /*6840*/  @!P0 BRA `(.L_x_92) ;  /* 0xfffffffc00f08947 */ /* 0x002fea000383ffff */
[----:B------:R-:W-:Y:S05]  /*6850*/  BRA `(.L_x_133) ;  /* 0xffffffec00747947 */ /* 0x000fea000383ffff */
.L_x_93:
[----:B0-----:R0:W1:Y:S02]  /*6860*/  SYNCS.PHASECHK.TRANS64.TRYWAIT P0, [R8+URZ], R5 ;  /* 0x00000005080075a7 */ /* 0x001064000800017f */
[----:B-1----:R-:W-:Y:S05]  /*6870*/  @!P0 NANOSLEEP.SYNCS 0x989680 ;  /* 0x009896800000895d */ /* 0x002fea0003900000 */
[----:B------:R-:W1:Y:S02]  /*6880*/  @!P0 SYNCS.PHASECHK.TRANS64 P0, [R8+URZ], R5 ;  /* 0x00000005080085a7 */ /* 0x000e64000800007f */
[----:B-1----:R-:W-:Y:S05]  /*6890*/  @!P0 BRA `(.L_x_93) ;  /* 0xfffffffc00f08947 */ /* 0x002fea000383ffff */
[----:B------:R-:W-:Y:S05]  /*68a0*/  BRA `(.L_x_134) ;  /* 0xffffffec00847947 */ /* 0x000fea000383ffff */
.L_x_94:
[----:B0-----:R0:W1:Y:S02]  /*68b0*/  SYNCS.PHASECHK.TRANS64.TRYWAIT P0, [R9+URZ], R4 ;  /* 0x00000004090075a7 */ /* 0x001064000800017f */
[----:B-1----:R-:W-:Y:S05]  /*68c0*/  @!P0 NANOSLEEP.SYNCS 0x989680 ;  /* 0x009896800000895d */ /* 0x002fea0003900000 */
[----:B------:R-:W1:Y:S02]  /*68d0*/  @!P0 SYNCS.PHASECHK.TRANS64 P0, [R9+URZ], R4 ;  /* 0x00000004090085a7 */ /* 0x000e64000800007f */
[----:B-1----:R-:W-:Y:S05]  /*68e0*/  @!P0 BRA `(.L_x_94) ;  /* 0xfffffffc00f08947 */ /* 0x002fea000383ffff */
[----:B------:R-:W-:Y:S05]  /*68f0*/  BRA `(.L_x_135) ;  /* 0xffffffec00947947 */ /* 0x000fea000383ffff */
.L_x_95:
[----:B0-----:R0:W1:Y:S02]  /*6900*/  SYNCS.PHASECHK.TRANS64.TRYWAIT P0, [R8+URZ], R5 ;  /* 0x00000005080075a7 */ /* 0x001064000800017f */
[----:B-1----:R-:W-:Y:S05]  /*6910*/  @!P0 NANOSLEEP.SYNCS 0x989680 ;  /* 0x009896800000895d */ /* 0x002fea0003900000 */
[----:B------:R-:W1:Y:S02]  /*6920*/  @!P0 SYNCS.PHASECHK.TRANS64 P0, [R8+URZ], R5 ;  /* 0x00000005080085a7 */ /* 0x000e64000800007f */
[----:B-1----:R-:W-:Y:S05]  /*6930*/  @!P0 BRA `(.L_x_95) ;  /* 0xfffffffc00f08947 */ /* 0x002fea000383ffff */
[----:B------:R-:W-:Y:S05]  /*6940*/  BRA `(.L_x_136) ;  /* 0xffffffec00a47947 */ /* 0x000fea000383ffff */
.L_x_96:
[----:B0-----:R0:W1:Y:S02]  /*6950*/  SYNCS.PHASECHK.TRANS64.TRYWAIT P0, [R9+URZ], R4 ;  /* 0x00000004090075a7 */ /* 0x001064000800017f */
[----:B-1----:R-:W-:Y:S05]  /*6960*/  @!P0 NANOSLEEP.SYNCS 0x989680 ;  /* 0x009896800000895d */ /* 0x002fea0003900000 */
[----:B------:R-:W1:Y:S02]  /*6970*/  @!P0 SYNCS.PHASECHK.TRANS64 P0, [R9+URZ], R4 ;  /* 0x00000004090085a7 */ /* 0x000e64000800007f */
[----:B-1----:R-:W-:Y:S05]  /*6980*/  @!P0 BRA `(.L_x_96) ;  /* 0xfffffffc00f08947 */ /* 0x002fea000383ffff */
[----:B------:R-:W-:Y:S05]  /*6990*/  BRA `(.L_x_137) ;  /* 0xffffffec00b47947 */ /* 0x000fea000383ffff */
.L_x_97:
[----:B0-----:R0:W1:Y:S02]  /*69a0*/  SYNCS.PHASECHK.TRANS64.TRYWAIT P0, [R8+URZ], R5 ;  /* 0x00000005080075a7 */ /* 0x001064000800017f */
[----:B-1----:R-:W-:Y:S05]  /*69b0*/  @!P0 NANOSLEEP.SYNCS 0x989680 ;  /* 0x009896800000895d */ /* 0x002fea0003900000 */
[----:B------:R-:W1:Y:S02]  /*69c0*/  @!P0 SYNCS.PHASECHK.TRANS64 P0, [R8+URZ], R5 ;  /* 0x00000005080085a7 */ /* 0x000e64000800007f */
[----:B-1----:R-:W-:Y:S05]  /*69d0*/  @!P0 BRA `(.L_x_97) ;  /* 0xfffffffc00f08947 */ /* 0x002fea000383ffff */
[----:B------:R-:W-:Y:S05]  /*69e0*/  BRA `(.L_x_138) ;  /* 0xffffffec00c47947 */ /* 0x000fea000383ffff */
.L_x_98:
[----:B0-----:R0:W1:Y:S02]  /*69f0*/  SYNCS.PHASECHK.TRANS64.TRYWAIT P0, [R9+URZ], R4 ;  /* 0x00000004090075a7 */ /* 0x001064000800017f */
[----:B-1----:R-:W-:Y:S05]  /*6a00*/  @!P0 NANOSLEEP.SYNCS 0x989680 ;  /* 0x009896800000895d */ /* 0x002fea0003900000 */
[----:B------:R-:W1:Y:S02]  /*6a10*/  @!P0 SYNCS.PHASECHK.TRANS64 P0, [R9+URZ], R4 ;  /* 0x00000004090085a7 */ /* 0x000e64000800007f */
[----:B-1----:R-:W-:Y:S05]  /*6a20*/  @!P0 BRA `(.L_x_98) ;  /* 0xfffffffc00f08947 */ /* 0x002fea000383ffff */
[----:B------:R-:W-:Y:S05]  /*6a30*/  BRA `(.L_x_139) ;  /* 0xffffffec00d47947 */ /* 0x000fea000383ffff */
.L_x_99:
[----:B0-----:R0:W1:Y:S02]  /*6a40*/  SYNCS.PHASECHK.TRANS64.TRYWAIT P0, [R8+URZ], R5 ;  /* 0x00000005080075a7 */ /* 0x001064000800017f */
[----:B-1----:R-:W-:Y:S05]  /*6a50*/  @!P0 NANOSLEEP.SYNCS 0x989680 ;  /* 0x009896800000895d */ /* 0x002fea0003900000 */
[----:B------:R-:W1:Y:S02]  /*6a60*/  @!P0 SYNCS.PHASECHK.TRANS64 P0, [R8+URZ], R5 ;  /* 0x00000005080085a7 */ /* 0x000e64000800007f */
[----:B-1----:R-:W-:Y:S05]  /*6a70*/  @!P0 BRA `(.L_x_99) ;  /* 0xfffffffc00f08947 */ /* 0x002fea000383ffff */
[----:B------:R-:W-:Y:S05]  /*6a80*/  BRA `(.L_x_140) ;  /* 0xffffffec00e47947 */ /* 0x000fea000383ffff */
.L_x_100:
[----:B0-----:R0:W1:Y:S02]  /*6a90*/  SYNCS.PHASECHK.TRANS64.TRYWAIT P0, [R9+URZ], R4 ;  /* 0x00000004090075a7 */ /* 0x001064000800017f */
[----:B-1----:R-:W-:Y:S05]  /*6aa0*/  @!P0 NANOSLEEP.SYNCS 0x989680 ;  /* 0x009896800000895d */ /* 0x002fea0003900000 */
[----:B------:R-:W1:Y:S02]  /*6ab0*/  @!P0 SYNCS.PHASECHK.TRANS64 P0, [R9+URZ], R4 ;  /* 0x00000004090085a7 */ /* 0x000e64000800007f */
[----:B-1----:R-:W-:Y:S05]  /*6ac0*/  @!P0 BRA `(.L_x_100) ;  /* 0xfffffffc00f08947 */ /* 0x002fea000383ffff */
[----:B------:R-:W-:Y:S05]  /*6ad0*/  BRA `(.L_x_141) ;  /* 0xffffffec00f47947 */ /* 0x000fea000383ffff */
.L_x_101:
[----:B0-----:R0:W1:Y:S02]  /*6ae0*/  SYNCS.PHASECHK.TRANS64.TRYWAIT P0, [R8+URZ], R5 ;  /* 0x00000005080075a7 */ /* 0x001064000800017f */
[----:B-1----:R-:W-:Y:S05]  /*6af0*/  @!P0 NANOSLEEP.SYNCS 0x989680 ;  /* 0x009896800000895d */ /* 0x002fea0003900000 */
[----:B------:R-:W1:Y:S02]  /*6b00*/  @!P0 SYNCS.PHASECHK.TRANS64 P0, [R8+URZ], R5 ;  /* 0x00000005080085a7 */ /* 0x000e64000800007f */
[----:B-1----:R-:W-:Y:S05]  /*6b10*/  @!P0 BRA `(.L_x_101) ;  /* 0xfffffffc00f08947 */ /* 0x002fea000383ffff */
[----:B------:R-:W-:Y:S05]  /*6b20*/  BRA `(.L_x_142) ;  /* 0xfffffff000047947 */ /* 0x000fea000383ffff */
.L_x_102:
[----:B0-----:R0:W1:Y:S02]  /*6b30*/  SYNCS.PHASECHK.TRANS64.TRYWAIT P0, [R9+URZ], R4 ;  /* 0x00000004090075a7 */ /* 0x001064000800017f */
[----:B-1----:R-:W-:Y:S05]  /*6b40*/  @!P0 NANOSLEEP.SYNCS 0x989680 ;  /* 0x009896800000895d */ /* 0x002fea0003900000 */
[----:B------:R-:W1:Y:S02]  /*6b50*/  @!P0 SYNCS.PHASECHK.TRANS64 P0, [R9+URZ], R4 ;  /* 0x00000004090085a7 */ /* 0x000e64000800007f */
[----:B-1----:R-:W-:Y:S05]  /*6b60*/  @!P0 BRA `(.L_x_102) ;  /* 0xfffffffc00f08947 */ /* 0x002fea000383ffff */
[----:B------:R-:W-:Y:S05]  /*6b70*/  BRA `(.L_x_143) ;  /* 0xfffffff000147947 */ /* 0x000fea000383ffff */
.L_x_103:
[----:B0-----:R0:W1:Y:S02]  /*6b80*/  SYNCS.PHASECHK.TRANS64.TRYWAIT P0, [R8+URZ], R5 ;  /* 0x00000005080075a7 */ /* 0x001064000800017f */
[----:B-1----:R-:W-:Y:S05]  /*6b90*/  @!P0 NANOSLEEP.SYNCS 0x989680 ;  /* 0x009896800000895d */ /* 0x002fea0003900000 */
[----:B------:R-:W1:Y:S02]  /*6ba0*/  @!P0 SYNCS.PHASECHK.TRANS64 P0, [R8+URZ], R5 ;  /* 0x00000005080085a7 */ /* 0x000e64000800007f */
[----:B-1----:R-:W-:Y:S05]  /*6bb0*/  @!P0 BRA `(.L_x_103) ;  /* 0xfffffffc00f08947 */ /* 0x002fea000383ffff */
[----:B------:R-:W-:Y:S05]  /*6bc0*/  BRA `(.L_x_144) ;  /* 0xfffffff000247947 */ /* 0x000fea000383ffff */
.L_x_104:
[----:B0-----:R0:W1:Y:S02]  /*6bd0*/  SYNCS.PHASECHK.TRANS64.TRYWAIT P0, [R9+URZ], R4 ;  /* 0x00000004090075a7 */ /* 0x001064000800017f */
[----:B-1----:R-:W-:Y:S05]  /*6be0*/  @!P0 NANOSLEEP.SYNCS 0x989680 ;  /* 0x009896800000895d */ /* 0x002fea0003900000 */
[----:B------:R-:W1:Y:S02]  /*6bf0*/  @!P0 SYNCS.PHASECHK.TRANS64 P0, [R9+URZ], R4 ;  /* 0x00000004090085a7 */ /* 0x000e64000800007f */
[----:B-1----:R-:W-:Y:S05]  /*6c00*/  @!P0 BRA `(.L_x_104) ;  /* 0xfffffffc00f08947 */ /* 0x002fea000383ffff */
[----:B------:R-:W-:Y:S05]  /*6c10*/  BRA `(.L_x_145) ;  /* 0xfffffff000347947 */ /* 0x000fea000383ffff */
.L_x_105:
[----:B0-----:R0:W1:Y:S02]  /*6c20*/  SYNCS.PHASECHK.TRANS64.TRYWAIT P0, [R8+URZ], R5 ;  /* 0x00000005080075a7 */ /* 0x001064000800017f */
[----:B-1----:R-:W-:Y:S05]  /*6c30*/  @!P0 NANOSLEEP.SYNCS 0x989680 ;  /* 0x009896800000895d */ /* 0x002fea0003900000 */
[----:B------:R-:W1:Y:S02]  /*6c40*/  @!P0 SYNCS.PHASECHK.TRANS64 P0, [R8+URZ], R5 ;  /* 0x00000005080085a7 */ /* 0x000e64000800007f */
[----:B-1----:R-:W-:Y:S05]  /*6c50*/  @!P0 BRA `(.L_x_105) ;  /* 0xfffffffc00f08947 */ /* 0x002fea000383ffff */
[----:B------:R-:W-:Y:S05]  /*6c60*/  BRA `(.L_x_146) ;  /* 0xfffffff000447947 */ /* 0x000fea000383ffff */
.L_x_106:
[----:B0-----:R0:W1:Y:S02]  /*6c70*/  SYNCS.PHASECHK.TRANS64.TRYWAIT P0, [R9+URZ], R4 ;  /* 0x00000004090075a7 */ /* 0x001064000800017f */
[----:B-1----:R-:W-:Y:S05]  /*6c80*/  @!P0 NANOSLEEP.SYNCS 0x989680 ;  /* 0x009896800000895d */ /* 0x002fea0003900000 */
[----:B------:R-:W1:Y:S02]  /*6c90*/  @!P0 SYNCS.PHASECHK.TRANS64 P0, [R9+URZ], R4 ;  /* 0x00000004090085a7 */ /* 0x000e64000800007f */
[----:B-1----:R-:W-:Y:S05]  /*6ca0*/  @!P0 BRA `(.L_x_106) ;  /* 0xfffffffc00f08947 */ /* 0x002fea000383ffff */
[----:B------:R-:W-:Y:S05]  /*6cb0*/  BRA `(.L_x_147) ;  /* 0xfffffff000547947 */ /* 0x000fea000383ffff */
.L_x_107:
[----:B0-----:R0:W1:Y:S02]  /*6cc0*/  SYNCS.PHASECHK.TRANS64.TRYWAIT P0, [R8+URZ], R5 ;  /* 0x00000005080075a7 */ /* 0x001064000800017f */
[----:B-1----:R-:W-:Y:S05]  /*6cd0*/  @!P0 NANOSLEEP.SYNCS 0x989680 ;  /* 0x009896800000895d */ /* 0x002fea0003900000 */
[----:B------:R-:W1:Y:S02]  /*6ce0*/  @!P0 SYNCS.PHASECHK.TRANS64 P0, [R8+URZ], R5 ;  /* 0x00000005080085a7 */ /* 0x000e64000800007f */
[----:B-1----:R-:W-:Y:S05]  /*6cf0*/  @!P0 BRA `(.L_x_107) ;  /* 0xfffffffc00f08947 */ /* 0x002fea000383ffff */
[----:B------:R-:W-:Y:S05]  /*6d00*/  BRA `(.L_x_148) ;  /* 0xfffffff000647947 */ /* 0x000fea000383ffff */
.L_x_108:
[----:B0-----:R0:W1:Y:S02]  /*6d10*/  SYNCS.PHASECHK.TRANS64.TRYWAIT P0, [R9+URZ], R4 ;  /* 0x00000004090075a7 */ /* 0x001064000800017f */
[----:B-1----:R-:W-:Y:S05]  /*6d20*/  @!P0 NANOSLEEP.SYNCS 0x989680 ;  /* 0x009896800000895d */ /* 0x002fea0003900000 */
[----:B------:R-:W1:Y:S02]  /*6d30*/  @!P0 SYNCS.PHASECHK.TRANS64 P0, [R9+URZ], R4 ;  /* 0x00000004090085a7 */ /* 0x000e64000800007f */
[----:B-1----:R-:W-:Y:S05]  /*6d40*/  @!P0 BRA `(.L_x_108) ;  /* 0xfffffffc00f08947 */ /* 0x002fea000383ffff */
[----:B------:R-:W-:Y:S05]  /*6d50*/  BRA `(.L_x_149) ;  /* 0xfffffff000747947 */ /* 0x000fea000383ffff */
.L_x_109:
[----:B0-----:R0:W1:Y:S02]  /*6d60*/  SYNCS.PHASECHK.TRANS64.TRYWAIT P0, [R8+URZ], R5 ;  /* 0x00000005080075a7 */ /* 0x001064000800017f */
[----:B-1----:R-:W-:Y:S05]  /*6d70*/  @!P0 NANOSLEEP.SYNCS 0x989680 ;  /* 0x009896800000895d */ /* 0x002fea0003900000 */
[----:B------:R-:W1:Y:S02]  /*6d80*/  @!P0 SYNCS.PHASECHK.TRANS64 P0, [R8+URZ], R5 ;  /* 0x00000005080085a7 */ /* 0x000e64000800007f */
[----:B-1----:R-:W-:Y:S05]  /*6d90*/  @!P0 BRA `(.L_x_109) ;  /* 0xfffffffc00f08947 */ /* 0x002fea000383ffff */
[----:B------:R-:W-:Y:S05]  /*6da0*/  BRA `(.L_x_150) ;  /* 0xfffffff000847947 */ /* 0x000fea000383ffff */
.L_x_110:
[----:B0-----:R0:W1:Y:S02]  /*6db0*/  SYNCS.PHASECHK.TRANS64.TRYWAIT P0, [R9+URZ], R4 ;  /* 0x00000004090075a7 */ /* 0x001064000800017f */
[----:B-1----:R-:W-:Y:S05]  /*6dc0*/  @!P0 NANOSLEEP.SYNCS 0x989680 ;  /* 0x009896800000895d */ /* 0x002fea0003900000 */
[----:B------:R-:W1:Y:S02]  /*6dd0*/  @!P0 SYNCS.PHASECHK.TRANS64 P0, [R9+URZ], R4 ;  /* 0x00000004090085a7 */ /* 0x000e64000800007f */
[----:B-1----:R-:W-:Y:S05]  /*6de0*/  @!P0 BRA `(.L_x_110) ;  /* 0xfffffffc00f08947 */ /* 0x002fea000383ffff */
[----:B------:R-:W-:Y:S05]  /*6df0*/  BRA `(.L_x_151) ;  /* 0xfffffff000947947 */ /* 0x000fea000383ffff */
.L_x_111:
[----:B0-----:R0:W1:Y:S02]  /*6e00*/  SYNCS.PHASECHK.TRANS64.TRYWAIT P0, [R8+URZ], R5 ;  /* 0x00000005080075a7 */ /* 0x001064000800017f */
[----:B-1----:R-:W-:Y:S05]  /*6e10*/  @!P0 NANOSLEEP.SYNCS 0x989680 ;  /* 0x009896800000895d */ /* 0x002fea0003900000 */
[----:B------:R-:W1:Y:S02]  /*6e20*/  @!P0 SYNCS.PHASECHK.TRANS64 P0, [R8+URZ], R5 ;  /* 0x00000005080085a7 */ /* 0x000e64000800007f */
[----:B-1----:R-:W-:Y:S05]  /*6e30*/  @!P0 BRA `(.L_x_111) ;  /* 0xfffffffc00f08947 */ /* 0x002fea000383ffff */
[----:B------:R-:W-:Y:S05]  /*6e40*/  BRA `(.L_x_152) ;  /* 0xfffffff000a47947 */ /* 0x000fea000383ffff */
.L_x_112:
[----:B0-----:R0:W1:Y:S02]  /*6e50*/  SYNCS.PHASECHK.TRANS64.TRYWAIT P0, [R9+URZ], R4 ;  /* 0x00000004090075a7 */ /* 0x001064000800017f */
[----:B-1----:R-:W-:Y:S05]  /*6e60*/  @!P0 NANOSLEEP.SYNCS 0x989680 ;  /* 0x009896800000895d */ /* 0x002fea0003900000 */
[----:B------:R-:W1:Y:S02]  /*6e70*/  @!P0 SYNCS.PHASECHK.TRANS64 P0, [R9+URZ], R4 ;  /* 0x00000004090085a7 */ /* 0x000e64000800007f */
[----:B-1----:R-:W-:Y:S05]  /*6e80*/  @!P0 BRA `(.L_x_112) ;  /* 0xfffffffc00f08947 */ /* 0x002fea000383ffff */
[----:B------:R-:W-:Y:S05]  /*6e90*/  BRA `(.L_x_153) ;  /* 0xfffffff000b47947 */ /* 0x000fea000383ffff */
.L_x_113:
[----:B0-----:R0:W1:Y:S02]  /*6ea0*/  SYNCS.PHASECHK.TRANS64.TRYWAIT P0, [R8+URZ], R5 ;  /* 0x00000005080075a7 */ /* 0x001064000800017f */
[----:B-1----:R-:W-:Y:S05]  /*6eb0*/  @!P0 NANOSLEEP.SYNCS 0x989680 ;  /* 0x009896800000895d */ /* 0x002fea0003900000 */
[----:B------:R-:W1:Y:S02]  /*6ec0*/  @!P0 SYNCS.PHASECHK.TRANS64 P0, [R8+URZ], R5 ;  /* 0x00000005080085a7 */ /* 0x000e64000800007f */
[----:B-1----:R-:W-:Y:S05]  /*6ed0*/  @!P0 BRA `(.L_x_113) ;  /* 0xfffffffc00f08947 */ /* 0x002fea000383ffff */
[----:B------:R-:W-:Y:S05]  /*6ee0*/  BRA `(.L_x_154) ;  /* 0xfffffff000c47947 */ /* 0x000fea000383ffff */
.L_x_114:
[----:B-1----:R1:W2:Y:S02]  /*6ef0*/  SYNCS.PHASECHK.TRANS64.TRYWAIT P0, [R11+URZ], R6 ;  /* 0x000000060b0075a7 */ /* 0x0022a4000800017f */
[----:B--2---:R-:W-:Y:S05]  /*6f00*/  @!P0 NANOSLEEP.SYNCS 0x989680 ;  /* 0x009896800000895d */ /* 0x004fea0003900000 */
[----:B------:R-:W2:Y:S02]  /*6f10*/  @!P0 SYNCS.PHASECHK.TRANS64 P0, [R11+URZ], R6 ;  /* 0x000000060b0085a7 */ /* 0x000ea4000800007f */
[----:B--2---:R-:W-:Y:S05]  /*6f20*/  @!P0 BRA `(.L_x_114) ;  /* 0xfffffffc00f08947 */ /* 0x004fea000383ffff */
[----:B------:R-:W-:Y:S05]  /*6f30*/  BRA `(.L_x_155) ;  /* 0xfffffff000cc7947 */ /* 0x000fea000383ffff */
.L_x_156:
[----:B------:R-:W-:-:S00]  /*6f40*/  BRA `(.L_x_156) ;  /* 0xfffffffc00fc7947 */ /* 0x000fc0000383ffff */
[----:B------:R-:W-:-:S00]  /*6f50*/  NOP ;  /* 0x0000000000007918 */ /* 0x000fc00000000000 */
        /* <DEDUP_REMOVED lines=10> */
.L_x_157:


//--------------------- .nv.global.init           --------------------------
	.section	.nv.global.init,"aw",@progbits
.nv.global.init:
	.type		$str$22,@object
	.size		$str$22,($str$23 - $str$22)
$str$22:
        /*0000*/ 	.byte	0x6b, 0x5f, 0x74, 0x69, 0x6c, 0x65, 0x5f, 0x63, 0x6f, 0x75, 0x6e, 0x74, 0x20, 0x3e, 0x3d, 0x20
        /*0010*/ 	.byte	0x31, 0x00
	.type		$str$23,@object
	.size		$str$23,(__unnamed_1 - $str$23)
$str$23:
        /*0012*/ 	.byte	0x2f, 0x74, 0x6d, 0x70, 0x2f, 0x63, 0x75, 0x74, 0x6c, 0x61, 0x73, 0x73, 0x5f, 0x73, 0x77, 0x65
        /*0022*/ 	.byte	0x65, 0x70, 0x5f, 0x73, 0x72, 0x63, 0x2f, 0x69, 0x6e, 0x63, 0x6c, 0x75, 0x64, 0x65, 0x2f, 0x63
        /*0032*/ 	.byte	0x75, 0x74, 0x6c, 0x61, 0x73, 0x73, 0x2f, 0x67, 0x65, 0x6d, 0x6d, 0x2f, 0x63, 0x6f, 0x6c, 0x6c
        /*0042*/ 	.byte	0x65, 0x63, 0x74, 0x69, 0x76, 0x65, 0x2f, 0x73, 0x6d, 0x39, 0x30, 0x5f, 0x6d, 0x6d, 0x61, 0x5f
        /*0052*/ 	.byte	0x74, 0x6d, 0x61, 0x5f, 0x67, 0x6d, 0x6d, 0x61, 0x5f, 0x73, 0x73, 0x5f, 0x77, 0x61, 0x72, 0x70
        /*0062*/ 	.byte	0x73, 0x70, 0x65, 0x63, 0x69, 0x61, 0x6c, 0x69, 0x7a, 0x65, 0x64, 0x2e, 0x68, 0x70, 0x70, 0x00
	.type		__unnamed_1,@object
	.size		__unnamed_1,(.L_0 - __unnamed_1)
__unnamed_1:
        /*0072*/ 	.byte	0x76, 0x6f, 0x69, 0x64, 0x20, 0x63, 0x75, 0x74, 0x6c, 0x61, 0x73, 0x73, 0x3a, 0x3a, 0x67, 0x65
        /* <DEDUP_REMOVED lines=180> */
        /*0bc2*/ 	.byte	0x79, 0x5d, 0x00
.L_0:


//--------------------- .nv.shared._ZN7cutlass13device_kernelINS_4gemm6kernel13GemmUniversalIN4cute5tupleIJiiiiEEENS1_10collective13CollectiveMmaINS1_34MainloopSm90TmaGmmaWarpSpecializedILi34ENS5_IJNS4_1CILi1EEESB_SB_EEENS1_35KernelTmaWarpSpecializedCooperativeEEENS5_IJNSA_ILi192EEENSA_ILi16EEESG_EEENS_10bfloat16_tENS5_IJlSB_lEEESI_SJ_NS4_8TiledMMAINS4_8MMA_AtomIJNS4_4SM904GMMA27MMA_64x16x16_F32BF16BF16_SSILNSN_5MajorE0ELSP_0ELNSN_7ScaleInE1ELSQ_1EEEEEENS4_6LayoutINS5_IJNSA_ILi2EEESB_SB_EEENS5_IJSB_NSA_ILi0EEESW_EEEEENS5_IJNS4_10UnderscoreESZ_SZ_EEEEENS4_13SM90_TMA_LOADENS4_14ComposedLayoutINS4_7SwizzleILi1ELi4ELi3EEENS4_18smem_ptr_flag_bitsILi16EEENST_INS5_IJNSA_ILi8EEESG_EEENS5_IJSG_SB_EEEEEEEvNS4_8identityES12_S1C_vS1D_EENS_8epilogue10collective6detail29Sm90TmaWarpSpecializedAdapterINS1G_15DefaultEpilogueISI_SJ_SJ_NS1F_6thread17LinearCombinationISI_Li1EffLNS1K_9ScaleType4KindE0ELNS_15FloatRoundStyleE2ESI_EENS1_15EpilogueDefaultEEEEEvvEEEEvNT_6ParamsE --------------------------
	.section	.nv.shared._ZN7cutlass13device_kernelINS_4gemm6kernel13GemmUniversalIN4cute5tupleIJiiiiEEENS1_10collective13CollectiveMmaINS1_34MainloopSm90TmaGmmaWarpSpecializedILi34ENS5_IJNS4_1CILi1EEESB_SB_EEENS1_35KernelTmaWarpSpecializedCooperativeEEENS5_IJNSA_ILi192EEENSA_ILi16EEESG_EEENS_10bfloat16_tENS5_IJlSB_lEEESI_SJ_NS4_8TiledMMAINS4_8MMA_AtomIJNS4_4SM904GMMA27MMA_64x16x16_F32BF16BF16_SSILNSN_5MajorE0ELSP_0ELNSN_7ScaleInE1ELSQ_1EEEEEENS4_6LayoutINS5_IJNSA_ILi2EEESB_SB_EEENS5_IJSB_NSA_ILi0EEESW_EEEEENS5_IJNS4_10UnderscoreESZ_SZ_EEEEENS4_13SM90_TMA_LOADENS4_14ComposedLayoutINS4_7SwizzleILi1ELi4ELi3EEENS4_18smem_ptr_flag_bitsILi16EEENST_INS5_IJNSA_ILi8EEESG_EEENS5_IJSG_SB_EEEEEEEvNS4_8identityES12_S1C_vS1D_EENS_8epilogue10collective6detail29Sm90TmaWarpSpecializedAdapterINS1G_15DefaultEpilogueISI_SJ_SJ_NS1F_6thread17LinearCombinationISI_Li1EffLNS1K_9ScaleType4KindE0ELNS_15FloatRoundStyleE2ESI_EENS1_15EpilogueDefaultEEEEEvvEEEEvNT_6ParamsE,"aw",@nobits
	.sectionflags	@""
	.align	16
	.zero		1024


//--------------------- .nv.shared.reserved.0     --------------------------
	.section	.nv.shared.reserved.0,"aw",@nobits
	.weak		__nv_reservedSMEM_offset_0_alias
	.size		__nv_reservedSMEM_offset_0_alias, 0, 0
	.other		__nv_reservedSMEM_offset_0_alias,@"STO_CUDA_RESERVED_SHARED STV_DEFAULT"
__nv_reservedSMEM_offset_0_alias:
	.zero		0


//--------------------- .nv.global                --------------------------
	.section	.nv.global,"aw",@nobits
.nv.global:
	.type		_ZN39_INTERNAL_6b9e582d_4_k_cu_b264d4e2_73914cute1_E,@object
	.size		_ZN39_INTERNAL_6b9e582d_4_k_cu_b264d4e2_73914cute1_E,(_ZN39_INTERNAL_6b9e582d_4_k_cu_b264d4e2_73914cuda3std3__45__cpo6cbeginE - _ZN39_INTERNAL_6b9e582d_4_k_cu_b264d4e2_73914cute1_E)
_ZN39_INTERNAL_6b9e582d_4_k_cu_b264d4e2_73914cute1_E:
	.zero		1
	.type		_ZN39_INTERNAL_6b9e582d_4_k_cu_b264d4e2_73914cuda3std3__45__cpo6cbeginE,@object
	.size		_ZN39_INTERNAL_6b9e582d_4_k_cu_b264d4e2_73914cuda3std3__45__cpo6cbeginE,(_ZN39_INTERNAL_6b9e582d_4_k_cu_b264d4e2_73914cuda3std3__48in_placeE - _ZN39_INTERNAL_6b9e582d_4_k_cu_b264d4e2_73914cuda3std3__45__cpo6cbeginE)
_ZN39_INTERNAL_6b9e582d_4_k_cu_b264d4e2_73914cuda3std3__45__cpo6cbeginE:
	.zero		1
	.type		_ZN39_INTERNAL_6b9e582d_4_k_cu_b264d4e2_73914cuda3std3__48in_placeE,@object
	.size		_ZN39_INTERNAL_6b9e582d_4_k_cu_b264d4e2_73914cuda3std3__48in_placeE,(_ZN39_INTERNAL_6b9e582d_4_k_cu_b264d4e2_73914cuda3std6ranges3__45__cpo9iter_moveE - _ZN39_INTERNAL_6b9e582d_4_k_cu_b264d4e2_73914cuda3std3__48in_placeE)
_ZN39_INTERNAL_6b9e582d_4_k_cu_b264d4e2_73914cuda3std3__48in_placeE:
	.zero		1
	.type		_ZN39_INTERNAL_6b9e582d_4_k_cu_b264d4e2_73914cuda3std6ranges3__45__cpo9iter_moveE,@object
	.size		_ZN39_INTERNAL_6b9e582d_4_k_cu_b264d4e2_73914cuda3std6ranges3__45__cpo9iter_moveE,(_ZN39_INTERNAL_6b9e582d_4_k_cu_b264d4e2_73914cuda3std3__45__cpo5beginE - _ZN39_INTERNAL_6b9e582d_4_k_cu_b264d4e2_73914cuda3std6ranges3__45__cpo9iter_moveE)
_ZN39_INTERNAL_6b9e582d_4_k_cu_b264d4e2_73914cuda3std6ranges3__45__cpo9iter_moveE:
	.zero		1
	.type		_ZN39_INTERNAL_6b9e582d_4_k_cu_b264d4e2_73914cuda3std3__45__cpo5beginE,@object
	.size		_ZN39_INTERNAL_6b9e582d_4_k_cu_b264d4e2_73914cuda3std3__45__cpo5beginE,(_ZN39_INTERNAL_6b9e582d_4_k_cu_b264d4e2_73914cuda3std3__441_GLOBAL__N__6b9e582d_4_k_cu_b264d4e2_73916ignoreE - _ZN39_INTERNAL_6b9e582d_4_k_cu_b264d4e2_73914cuda3std3__45__cpo5beginE)
_ZN39_INTERNAL_6b9e582d_4_k_cu_b264d4e2_73914cuda3std3__45__cpo5beginE:
	.zero		1
	.type		_ZN39_INTERNAL_6b9e582d_4_k_cu_b264d4e2_73914cuda3std3__441_GLOBAL__N__6b9e582d_4_k_cu_b264d4e2_73916ignoreE,@object
	.size		_ZN39_INTERNAL_6b9e582d_4_k_cu_b264d4e2_73914cuda3std3__441_GLOBAL__N__6b9e582d_4_k_cu_b264d4e2_73916ignoreE,(_ZN39_INTERNAL_6b9e582d_4_k_cu_b264d4e2_73914cute7productE - _ZN39_INTERNAL_6b9e582d_4_k_cu_b264d4e2_73914cuda3std3__441_GLOBAL__N__6b9e582d_4_k_cu_b264d4e2_73916ignoreE)
_ZN39_INTERNAL_6b9e582d_4_k_cu_b264d4e2_73914cuda3std3__441_GLOBAL__N__6b9e582d_4_k_cu_b264d4e2_73916ignoreE:
	.zero		1
	.type		_ZN39_INTERNAL_6b9e582d_4_k_cu_b264d4e2_73914cute7productE,@object
	.size		_ZN39_INTERNAL_6b9e582d_4_k_cu_b264d4e2_73914cute7productE,(_ZN39_INTERNAL_6b9e582d_4_k_cu_b264d4e2_73914cuda3std3__45__cpo3endE - _ZN39_INTERNAL_6b9e582d_4_k_cu_b264d4e2_73914cute7productE)
_ZN39_INTERNAL_6b9e582d_4_k_cu_b264d4e2_73914cute7productE:
	.zero		1
	.type		_ZN39_INTERNAL_6b9e582d_4_k_cu_b264d4e2_73914cuda3std3__45__cpo3endE,@object
	.size		_ZN39_INTERNAL_6b9e582d_4_k_cu_b264d4e2_73914cuda3std3__45__cpo3endE,(_ZN39_INTERNAL_6b9e582d_4_k_cu_b264d4e2_73914cuda3std3__419piecewise_constructE - _ZN39_INTERNAL_6b9e582d_4_k_cu_b264d4e2_73914cuda3std3__45__cpo3endE)
_ZN39_INTERNAL_6b9e582d_4_k_cu_b264d4e2_73914cuda3std3__45__cpo3endE:
	.zero		1
	.type		_ZN39_INTERNAL_6b9e582d_4_k_cu_b264d4e2_73914cuda3std3__419piecewise_constructE,@object
	.size		_ZN39_INTERNAL_6b9e582d_4_k_cu_b264d4e2_73914cuda3std3__419piecewise_constructE,(_ZN39_INTERNAL_6b9e582d_4_k_cu_b264d4e2_73914cuda3std3__45__cpo4cendE - _ZN39_INTERNAL_6b9e582d_4_k_cu_b264d4e2_73914cuda3std3__419piecewise_constructE)
_ZN39_INTERNAL_6b9e582d_4_k_cu_b264d4e2_73914cuda3std3__419piecewise_constructE:
	.zero		1
	.type		_ZN39_INTERNAL_6b9e582d_4_k_cu_b264d4e2_73914cuda3std3__45__cpo4cendE,@object
	.size		_ZN39_INTERNAL_6b9e582d_4_k_cu_b264d4e2_73914cuda3std3__45__cpo4cendE,(_ZN39_INTERNAL_6b9e582d_4_k_cu_b264d4e2_73914cuda3std6ranges3__45__cpo4swapE - _ZN39_INTERNAL_6b9e582d_4_k_cu_b264d4e2_73914cuda3std3__45__cpo4cendE)
_ZN39_INTERNAL_6b9e582d_4_k_cu_b264d4e2_73914cuda3std3__45__cpo4cendE:
	.zero		1
	.type		_ZN39_INTERNAL_6b9e582d_4_k_cu_b264d4e2_73914cuda3std6ranges3__45__cpo4swapE,@object
	.size		_ZN39_INTERNAL_6b9e582d_4_k_cu_b264d4e2_73914cuda3std6ranges3__45__cpo4swapE,(.L_8 - _ZN39_INTERNAL_6b9e582d_4_k_cu_b264d4e2_73914cuda3std6ranges3__45__cpo4swapE)
_ZN39_INTERNAL_6b9e582d_4_k_cu_b264d4e2_73914cuda3std6ranges3__45__cpo4swapE:
	.zero		1
.L_8:


//--------------------- .nv.constant0._ZN7cutlass13device_kernelINS_4gemm6kernel13GemmUniversalIN4cute5tupleIJiiiiEEENS1_10collective13CollectiveMmaINS1_34MainloopSm90TmaGmmaWarpSpecializedILi34ENS5_IJNS4_1CILi1EEESB_SB_EEENS1_35KernelTmaWarpSpecializedCooperativeEEENS5_IJNSA_ILi192EEENSA_ILi16EEESG_EEENS_10bfloat16_tENS5_IJlSB_lEEESI_SJ_NS4_8TiledMMAINS4_8MMA_AtomIJNS4_4SM904GMMA27MMA_64x16x16_F32BF16BF16_SSILNSN_5MajorE0ELSP_0ELNSN_7ScaleInE1ELSQ_1EEEEEENS4_6LayoutINS5_IJNSA_ILi2EEESB_SB_EEENS5_IJSB_NSA_ILi0EEESW_EEEEENS5_IJNS4_10UnderscoreESZ_SZ_EEEEENS4_13SM90_TMA_LOADENS4_14ComposedLayoutINS4_7SwizzleILi1ELi4ELi3EEENS4_18smem_ptr_flag_bitsILi16EEENST_INS5_IJNSA_ILi8EEESG_EEENS5_IJSG_SB_EEEEEEEvNS4_8identityES12_S1C_vS1D_EENS_8epilogue10collective6detail29Sm90TmaWarpSpecializedAdapterINS1G_15DefaultEpilogueISI_SJ_SJ_NS1F_6thread17LinearCombinationISI_Li1EffLNS1K_9ScaleType4KindE0ELNS_15FloatRoundStyleE2ESI_EENS1_15EpilogueDefaultEEEEEvvEEEEvNT_6ParamsE --------------------------
	.section	.nv.constant0._ZN7cutlass13device_kernelINS_4gemm6kernel13GemmUniversalIN4cute5tupleIJiiiiEEENS1_10collective13CollectiveMmaINS1_34MainloopSm90TmaGmmaWarpSpecializedILi34ENS5_IJNS4_1CILi1EEESB_SB_EEENS1_35KernelTmaWarpSpecializedCooperativeEEENS5_IJNSA_ILi192EEENSA_ILi16EEESG_EEENS_10bfloat16_tENS5_IJlSB_lEEESI_SJ_NS4_8TiledMMAINS4_8MMA_AtomIJNS4_4SM904GMMA27MMA_64x16x16_F32BF16BF16_SSILNSN_5MajorE0ELSP_0ELNSN_7ScaleInE1ELSQ_1EEEEEENS4_6LayoutINS5_IJNSA_ILi2EEESB_SB_EEENS5_IJSB_NSA_ILi0EEESW_EEEEENS5_IJNS4_10UnderscoreESZ_SZ_EEEEENS4_13SM90_TMA_LOADENS4_14ComposedLayoutINS4_7SwizzleILi1ELi4ELi3EEENS4_18smem_ptr_flag_bitsILi16EEENST_INS5_IJNSA_ILi8EEESG_EEENS5_IJSG_SB_EEEEEEEvNS4_8identityES12_S1C_vS1D_EENS_8epilogue10collective6detail29Sm90TmaWarpSpecializedAdapterINS1G_15DefaultEpilogueISI_SJ_SJ_NS1F_6thread17LinearCombinationISI_Li1EffLNS1K_9ScaleType4KindE0ELNS_15FloatRoundStyleE2ESI_EENS1_15EpilogueDefaultEEEEEvvEEEEvNT_6ParamsE,"a",@progbits
	.sectionflags	@""
	.align	4
.nv.constant0._ZN7cutlass13device_kernelINS_4gemm6kernel13GemmUniversalIN4cute5tupleIJiiiiEEENS1_10collective13CollectiveMmaINS1_34MainloopSm90TmaGmmaWarpSpecializedILi34ENS5_IJNS4_1CILi1EEESB_SB_EEENS1_35KernelTmaWarpSpecializedCooperativeEEENS5_IJNSA_ILi192EEENSA_ILi16EEESG_EEENS_10bfloat16_tENS5_IJlSB_lEEESI_SJ_NS4_8TiledMMAINS4_8MMA_AtomIJNS4_4SM904GMMA27MMA_64x16x16_F32BF16BF16_SSILNSN_5MajorE0ELSP_0ELNSN_7ScaleInE1ELSQ_1EEEEEENS4_6LayoutINS5_IJNSA_ILi2EEESB_SB_EEENS5_IJSB_NSA_ILi0EEESW_EEEEENS5_IJNS4_10UnderscoreESZ_SZ_EEEEENS4_13SM90_TMA_LOADENS4_14ComposedLayoutINS4_7SwizzleILi1ELi4ELi3EEENS4_18smem_ptr_flag_bitsILi16EEENST_INS5_IJNSA_ILi8EEESG_EEENS5_IJSG_SB_EEEEEEEvNS4_8identityES12_S1C_vS1D_EENS_8epilogue10collective6detail29Sm90TmaWarpSpecializedAdapterINS1G_15DefaultEpilogueISI_SJ_SJ_NS1F_6thread17LinearCombinationISI_Li1EffLNS1K_9ScaleType4KindE0ELNS_15FloatRoundStyleE2ESI_EENS1_15EpilogueDefaultEEEEEvvEEEEvNT_6ParamsE:
	.zero		1664


//--------------------- SYMBOLS --------------------------

	.type		.nv.reservedSmem.offset0,@object
	.size		.nv.reservedSmem.offset0,0x4
	.type		__assertfail,@function
